// auto-generated by cutlass_sweep.gemm — config: {"arch": "sm_90", "cluster_m": 1, "cluster_n": 1, "dtype": "int8", "dtype_b": "int8", "layout": "nt", "stages": 0, "tile_k": 128, "tile_m": 256, "tile_n": 112}
#include "cutlass/cutlass.h"
#include "cutlass/gemm/collective/collective_builder.hpp"
#include "cutlass/gemm/device/gemm_universal_adapter.h"
#include "cutlass/gemm/kernel/gemm_universal.hpp"
#include "cutlass/epilogue/collective/collective_builder.hpp"

using ElemA = int8_t;
using ElemB = int8_t;
using ElemCD = int8_t;
using Acc  = int32_t;
using TileShape    = cute::Shape<cute::_256, cute::_112, cute::_128>;
using ClusterShape = cute::Shape<cute::_1, cute::_1, cute::_1>;

using CollectiveEpilogue = typename cutlass::epilogue::collective::CollectiveBuilder<
    cutlass::arch::Sm90, cutlass::arch::OpClassTensorOp,
    TileShape, ClusterShape,
    cutlass::epilogue::collective::EpilogueTileAuto,
    Acc, Acc,
    ElemCD, cutlass::layout::RowMajor, 128 / cutlass::sizeof_bits<ElemCD>::value,
    ElemCD, cutlass::layout::RowMajor, 128 / cutlass::sizeof_bits<ElemCD>::value,
    cutlass::epilogue::collective::EpilogueScheduleAuto
  >::CollectiveOp;

using CollectiveMainloop = typename cutlass::gemm::collective::CollectiveBuilder<
    cutlass::arch::Sm90, cutlass::arch::OpClassTensorOp,
    ElemA, cutlass::layout::RowMajor, 128 / cutlass::sizeof_bits<ElemA>::value,
    ElemB, cutlass::layout::ColumnMajor, 128 / cutlass::sizeof_bits<ElemB>::value,
    Acc,
    TileShape, ClusterShape,
    cutlass::gemm::collective::StageCountAutoCarveout<static_cast<int>(sizeof(typename CollectiveEpilogue::SharedStorage))>,
    cutlass::gemm::collective::KernelScheduleAuto
  >::CollectiveOp;

using GemmKernel = cutlass::gemm::kernel::GemmUniversal<
    cute::Shape<int,int,int,int>,
    CollectiveMainloop,
    CollectiveEpilogue
>;
using Gemm = cutlass::gemm::device::GemmUniversalAdapter<GemmKernel>;

// Force the device kernel symbol into the cubin without needing a host main.
auto* _anchor = &cutlass::device_kernel<GemmKernel>;


// ===== COMPILED SASS (sm_90a) =====

	.target	sm_90a

	.elftype	@"ET_EXEC"


//--------------------- .note.nv.tkinfo           --------------------------
	.section	.note.nv.tkinfo,"",@"SHT_NOTE"
	.sectionflags	@"SHF_NOTE_NV_TKINFO"
	.tkinfo
        /*0018*/ 	.word	0x00000002
        /*0030*/ 	.string	""
        /*0030*/ 	.string	"ptxas"
        /*0030*/ 	.string	"Cuda compilation tools, release 13.0, V13.0.88"
        /*0030*/ 	.string	"Build cuda_13.0.r13.0/compiler.36424714_0"
        /*0030*/ 	.string	"-arch sm_90a -m 64 "



//--------------------- .note.nv.cuinfo           --------------------------
	.section	.note.nv.cuinfo,"",@"SHT_NOTE"
	.sectionflags	@"SHF_NOTE_NV_CUINFO"
        /*0018*/ 	.short	0x0002
        /*001a*/ 	.short	0x005a
        /*001c*/ 	.short	0x0082
	.zero		2


//--------------------- .nv.info                  --------------------------
	.section	.nv.info,"",@"SHT_CUDA_INFO"
	.align	4


	//----- nvinfo : EIATTR_REGCOUNT
	.align		4
        /*0000*/ 	.byte	0x04, 0x2f
        /*0002*/ 	.short	(.L_15 - .L_14)
	.align		4
.L_14:
        /*0004*/ 	.word	index@(_ZN7cutlass13device_kernelINS_4gemm6kernel13GemmUniversalIN4cute5tupleIJiiiiEEENS1_10collective13CollectiveMmaINS1_34MainloopSm90TmaGmmaWarpSpecializedILi4ENS5_IJNS4_1CILi1EEESB_SB_EEENS1_35KernelTmaWarpSpecializedCooperativeEEENS5_IJNSA_ILi256EEENSA_ILi112EEENSA_ILi128EEEEEEaNS5_IJlSB_lEEEaSJ_NS4_8TiledMMAINS4_8MMA_AtomIJNS4_4SM904GMMA26MMA_64x16x32_S32S8S8_SS_TNEEEENS4_6LayoutINS5_IJNSA_ILi2EEESB_SB_EEENS5_IJSB_NSA_ILi0EEEST_EEEEENS5_IJNS4_10UnderscoreESW_SW_EEEEENS4_13SM90_TMA_LOADENS4_14ComposedLayoutINS4_7SwizzleILi3ELi4ELi3EEENS4_18smem_ptr_flag_bitsILi8EEENSQ_INS5_IJNSA_ILi8EEESH_EEENS5_IJSH_SB_EEEEEEEvNS4_8identityESZ_S19_vS1A_EENS_8epilogue10collective6detail29Sm90TmaWarpSpecializedAdapterINS1D_15DefaultEpilogueIaSJ_SJ_NS1C_6thread17LinearCombinationIaLi1EiiLNS1H_9ScaleType4KindE0ELNS_15FloatRoundStyleE2EaEENS1_15EpilogueDefaultEEEEEvvEEEEvNT_6ParamsE)
        /*0008*/ 	.word	0x000000a8


	//----- nvinfo : EIATTR_FRAME_SIZE
	.align		4
.L_15:
        /*000c*/ 	.byte	0x04, 0x11
        /*000e*/ 	.short	(.L_17 - .L_16)
	.align		4
.L_16:
        /*0010*/ 	.word	index@(_ZN7cutlass13device_kernelINS_4gemm6kernel13GemmUniversalIN4cute5tupleIJiiiiEEENS1_10collective13CollectiveMmaINS1_34MainloopSm90TmaGmmaWarpSpecializedILi4ENS5_IJNS4_1CILi1EEESB_SB_EEENS1_35KernelTmaWarpSpecializedCooperativeEEENS5_IJNSA_ILi256EEENSA_ILi112EEENSA_ILi128EEEEEEaNS5_IJlSB_lEEEaSJ_NS4_8TiledMMAINS4_8MMA_AtomIJNS4_4SM904GMMA26MMA_64x16x32_S32S8S8_SS_TNEEEENS4_6LayoutINS5_IJNSA_ILi2EEESB_SB_EEENS5_IJSB_NSA_ILi0EEEST_EEEEENS5_IJNS4_10UnderscoreESW_SW_EEEEENS4_13SM90_TMA_LOADENS4_14ComposedLayoutINS4_7SwizzleILi3ELi4ELi3EEENS4_18smem_ptr_flag_bitsILi8EEENSQ_INS5_IJNSA_ILi8EEESH_EEENS5_IJSH_SB_EEEEEEEvNS4_8identityESZ_S19_vS1A_EENS_8epilogue10collective6detail29Sm90TmaWarpSpecializedAdapterINS1D_15DefaultEpilogueIaSJ_SJ_NS1C_6thread17LinearCombinationIaLi1EiiLNS1H_9ScaleType4KindE0ELNS_15FloatRoundStyleE2EaEENS1_15EpilogueDefaultEEEEEvvEEEEvNT_6ParamsE)
        /*0014*/ 	.word	0x00000000


	//----- nvinfo : EIATTR_MIN_STACK_SIZE
	.align		4
.L_17:
        /*0018*/ 	.byte	0x04, 0x12
        /*001a*/ 	.short	(.L_19 - .L_18)
	.align		4
.L_18:
        /*001c*/ 	.word	index@(_ZN7cutlass13device_kernelINS_4gemm6kernel13GemmUniversalIN4cute5tupleIJiiiiEEENS1_10collective13CollectiveMmaINS1_34MainloopSm90TmaGmmaWarpSpecializedILi4ENS5_IJNS4_1CILi1EEESB_SB_EEENS1_35KernelTmaWarpSpecializedCooperativeEEENS5_IJNSA_ILi256EEENSA_ILi112EEENSA_ILi128EEEEEEaNS5_IJlSB_lEEEaSJ_NS4_8TiledMMAINS4_8MMA_AtomIJNS4_4SM904GMMA26MMA_64x16x32_S32S8S8_SS_TNEEEENS4_6LayoutINS5_IJNSA_ILi2EEESB_SB_EEENS5_IJSB_NSA_ILi0EEEST_EEEEENS5_IJNS4_10UnderscoreESW_SW_EEEEENS4_13SM90_TMA_LOADENS4_14ComposedLayoutINS4_7SwizzleILi3ELi4ELi3EEENS4_18smem_ptr_flag_bitsILi8EEENSQ_INS5_IJNSA_ILi8EEESH_EEENS5_IJSH_SB_EEEEEEEvNS4_8identityESZ_S19_vS1A_EENS_8epilogue10collective6detail29Sm90TmaWarpSpecializedAdapterINS1D_15DefaultEpilogueIaSJ_SJ_NS1C_6thread17LinearCombinationIaLi1EiiLNS1H_9ScaleType4KindE0ELNS_15FloatRoundStyleE2EaEENS1_15EpilogueDefaultEEEEEvvEEEEvNT_6ParamsE)
        /*0020*/ 	.word	0x00000000
.L_19:


//--------------------- .nv.compat                --------------------------
	.section	.nv.compat,"",@"SHT_CUDA_COMPAT_INFO"
	.align	4
        /*0000*/ 	.byte	0x02, 0x09, 0x01, 0x00, 0x02, 0x02, 0x04, 0x00, 0x02, 0x05, 0x05, 0x00, 0x03, 0x07, 0x01, 0x01
        /*0010*/ 	.byte	0x02, 0x03, 0x01, 0x00, 0x02, 0x06, 0x01, 0x00, 0x04, 0x0b, 0x08, 0x00, 0x00, 0x00, 0x00, 0x00
        /*0020*/ 	.byte	0x00, 0x00, 0x00, 0x00


//--------------------- .nv.info._ZN7cutlass13device_kernelINS_4gemm6kernel13GemmUniversalIN4cute5tupleIJiiiiEEENS1_10collective13CollectiveMmaINS1_34MainloopSm90TmaGmmaWarpSpecializedILi4ENS5_IJNS4_1CILi1EEESB_SB_EEENS1_35KernelTmaWarpSpecializedCooperativeEEENS5_IJNSA_ILi256EEENSA_ILi112EEENSA_ILi128EEEEEEaNS5_IJlSB_lEEEaSJ_NS4_8TiledMMAINS4_8MMA_AtomIJNS4_4SM904GMMA26MMA_64x16x32_S32S8S8_SS_TNEEEENS4_6LayoutINS5_IJNSA_ILi2EEESB_SB_EEENS5_IJSB_NSA_ILi0EEEST_EEEEENS5_IJNS4_10UnderscoreESW_SW_EEEEENS4_13SM90_TMA_LOADENS4_14ComposedLayoutINS4_7SwizzleILi3ELi4ELi3EEENS4_18smem_ptr_flag_bitsILi8EEENSQ_INS5_IJNSA_ILi8EEESH_EEENS5_IJSH_SB_EEEEEEEvNS4_8identityESZ_S19_vS1A_EENS_8epilogue10collective6detail29Sm90TmaWarpSpecializedAdapterINS1D_15DefaultEpilogueIaSJ_SJ_NS1C_6thread17LinearCombinationIaLi1EiiLNS1H_9ScaleType4KindE0ELNS_15FloatRoundStyleE2EaEENS1_15EpilogueDefaultEEEEEvvEEEEvNT_6ParamsE --------------------------
	.section	.nv.info._ZN7cutlass13device_kernelINS_4gemm6kernel13GemmUniversalIN4cute5tupleIJiiiiEEENS1_10collective13CollectiveMmaINS1_34MainloopSm90TmaGmmaWarpSpecializedILi4ENS5_IJNS4_1CILi1EEESB_SB_EEENS1_35KernelTmaWarpSpecializedCooperativeEEENS5_IJNSA_ILi256EEENSA_ILi112EEENSA_ILi128EEEEEEaNS5_IJlSB_lEEEaSJ_NS4_8TiledMMAINS4_8MMA_AtomIJNS4_4SM904GMMA26MMA_64x16x32_S32S8S8_SS_TNEEEENS4_6LayoutINS5_IJNSA_ILi2EEESB_SB_EEENS5_IJSB_NSA_ILi0EEEST_EEEEENS5_IJNS4_10UnderscoreESW_SW_EEEEENS4_13SM90_TMA_LOADENS4_14ComposedLayoutINS4_7SwizzleILi3ELi4ELi3EEENS4_18smem_ptr_flag_bitsILi8EEENSQ_INS5_IJNSA_ILi8EEESH_EEENS5_IJSH_SB_EEEEEEEvNS4_8identityESZ_S19_vS1A_EENS_8epilogue10collective6detail29Sm90TmaWarpSpecializedAdapterINS1D_15DefaultEpilogueIaSJ_SJ_NS1C_6thread17LinearCombinationIaLi1EiiLNS1H_9ScaleType4KindE0ELNS_15FloatRoundStyleE2EaEENS1_15EpilogueDefaultEEEEEvvEEEEvNT_6ParamsE,"",@"SHT_CUDA_INFO"
	.sectionflags	@""
	.align	4


	//----- nvinfo : EIATTR_CUDA_API_VERSION
	.align		4
        /*0000*/ 	.byte	0x04, 0x37
        /*0002*/ 	.short	(.L_21 - .L_20)
.L_20:
        /*0004*/ 	.word	0x00000082


	//----- nvinfo : EIATTR_KPARAM_INFO
	.align		4
.L_21:
        /*0008*/ 	.byte	0x04, 0x17
        /*000a*/ 	.short	(.L_23 - .L_22)
.L_22:
        /*000c*/ 	.word	0x00000000
        /*0010*/ 	.short	0x0000
        /*0012*/ 	.short	0x0070
        /*0014*/ 	.byte	0x00, 0xf0, 0x01, 0x10


	//----- nvinfo : EIATTR_SPARSE_MMA_MASK
	.align		4
.L_23:
        /*0018*/ 	.byte	0x03, 0x50
        /*001a*/ 	.short	0x0000


	//----- nvinfo : EIATTR_MAXREG_COUNT
	.align		4
        /*001c*/ 	.byte	0x03, 0x1b
        /*001e*/ 	.short	0x00a8


	//----- nvinfo : EIATTR_NUM_BARRIERS
	.align		4
        /*0020*/ 	.byte	0x02, 0x4c
        /*0022*/ 	.byte	0x01
	.zero		1


	//----- nvinfo : EIATTR_EXTERNS
	.align		4
        /*0024*/ 	.byte	0x04, 0x0f
        /*0026*/ 	.short	(.L_25 - .L_24)


	//   ....[0]....
	.align		4
.L_24:
        /*0028*/ 	.word	index@(__assertfail)


	//----- nvinfo : EIATTR_MERCURY_ISA_VERSION
	.align		4
.L_25:
        /*002c*/ 	.byte	0x03, 0x5f
        /*002e*/ 	.short	0x0101


	//----- nvinfo : EIATTR_INT_WARP_WIDE_INSTR_OFFSETS
	.align		4
        /*0030*/ 	.byte	0x04, 0x31
        /*0032*/ 	.short	(.L_27 - .L_26)


	//   ....[0]....
.L_26:
        /*0034*/ 	.word	0x000003b0


	//   ....[1]....
        /*0038*/ 	.word	0x000003e0


	//   ....[2]....
        /*003c*/ 	.word	0x000004c0


	//----- nvinfo : EIATTR_COOP_GROUP_MASK_REGIDS
	.align		4
.L_27:
        /*0040*/ 	.byte	0x04, 0x29
        /*0042*/ 	.short	(.L_29 - .L_28)


	//   ....[0]....
.L_28:
        /*0044*/ 	.word	0xffffffff


	//   ....[1]....
        /*0048*/ 	.word	0xffffffff


	//   ....[2]....
        /*004c*/ 	.word	0xffffffff


	//   ....[3]....
        /*0050*/ 	.word	0xffffffff


	//   ....[4]....
        /*0054*/ 	.word	0xffffffff


	//----- nvinfo : EIATTR_COOP_GROUP_INSTR_OFFSETS
	.align		4
.L_29:
        /*0058*/ 	.byte	0x04, 0x28
        /*005a*/ 	.short	(.L_31 - .L_30)


	//   ....[0]....
.L_30:
        /*005c*/ 	.word	0x00000060


	//   ....[1]....
        /*0060*/ 	.word	0x00000070


	//   ....[2]....
        /*0064*/ 	.word	0x00000130


	//   ....[3]....
        /*0068*/ 	.word	0x000002c0


	//   ....[4]....
        /*006c*/ 	.word	0x00000f70


	//----- nvinfo : EIATTR_REG_RECONFIG
	.align		4
.L_31:
        /*0070*/ 	.byte	0x01, 0x54
	.zero		2


	//----- nvinfo : EIATTR_SYSCALL_OFFSETS
	.align		4
        /*0074*/ 	.byte	0x04, 0x46
        /*0076*/ 	.short	(.L_33 - .L_32)


	//   ....[0]....
.L_32:
        /*0078*/ 	.word	0x00001140


	//----- nvinfo : EIATTR_MBARRIER_INSTR_OFFSETS
	.align		4
.L_33:
        /*007c*/ 	.byte	0x04, 0x39
        /*007e*/ 	.short	(.L_35 - .L_34)


	//   ....[0]....
.L_34:
        /*0080*/ 	.word	0x00000230
        /*0084*/ 	.word	0x000000ff
        /*0088*/ 	.word	0x00000000
        /*008c*/ 	.short	0x0100
        /*008e*/ 	.byte	0x08
	.zero		1


	//   ....[1]....
        /*0090*/ 	.word	0x00000240
        /*0094*/ 	.word	0x000000ff
        /*0098*/ 	.word	0x00000020
        /*009c*/ 	.short	0x0100
        /*009e*/ 	.byte	0x08
	.zero		1


	//   ....[2]....
        /*00a0*/ 	.word	0x00000250
        /*00a4*/ 	.word	0x000000ff
        /*00a8*/ 	.word	0x00000008
        /*00ac*/ 	.short	0x0100
        /*00ae*/ 	.byte	0x08
	.zero		1


	//   ....[3]....
        /*00b0*/ 	.word	0x00000260
        /*00b4*/ 	.word	0x000000ff
        /*00b8*/ 	.word	0x00000028
        /*00bc*/ 	.short	0x0100
        /*00be*/ 	.byte	0x08
	.zero		1


	//   ....[4]....
        /*00c0*/ 	.word	0x00000270
        /*00c4*/ 	.word	0x000000ff
        /*00c8*/ 	.word	0x00000010
        /*00cc*/ 	.short	0x0100
        /*00ce*/ 	.byte	0x08
	.zero		1


	//   ....[5]....
        /*00d0*/ 	.word	0x00000280
        /*00d4*/ 	.word	0x000000ff
        /*00d8*/ 	.word	0x00000030
        /*00dc*/ 	.short	0x0100
        /*00de*/ 	.byte	0x08
	.zero		1


	//   ....[6]....
        /*00e0*/ 	.word	0x00000290
        /*00e4*/ 	.word	0x000000ff
        /*00e8*/ 	.word	0x00000018
        /*00ec*/ 	.short	0x0100
        /*00ee*/ 	.byte	0x08
	.zero		1


	//   ....[7]....
        /*00f0*/ 	.word	0x000002a0
        /*00f4*/ 	.word	0x000000ff
        /*00f8*/ 	.word	0x00000038
        /*00fc*/ 	.short	0x0100
        /*00fe*/ 	.byte	0x08
	.zero		1


	//   ....[8]....
        /*0100*/ 	.word	0x00000530
        /*0104*/ 	.word	0x000000ff
        /*0108*/ 	.word	0x00000050
        /*010c*/ 	.short	0x0100
        /*010e*/ 	.byte	0x06
	.zero		1


	//   ....[9]....
        /*0110*/ 	.word	0x00000590
        /*0114*/ 	.word	0x000000ff
        /*0118*/ 	.word	0x00000058
        /*011c*/ 	.short	0x0100
        /*011e*/ 	.byte	0x06
	.zero		1


	//   ....[10]....
        /*0120*/ 	.word	0x00001210
        /*0124*/ 	.word	0x00000003
        /*0128*/ 	.word	0x00000000
        /*012c*/ 	.short	0x010a
        /*012e*/ 	.byte	0x3f
	.zero		1


	//   ....[11]....
        /*0130*/ 	.word	0x00001250
        /*0134*/ 	.word	0x00000003
        /*0138*/ 	.word	0x00000000
        /*013c*/ 	.short	0x010a
        /*013e*/ 	.byte	0x3f
	.zero		1


	//   ....[12]....
        /*0140*/ 	.word	0x000029a0
        /*0144*/ 	.word	0x00000005
        /*0148*/ 	.word	0x00000000
        /*014c*/ 	.short	0x010a
        /*014e*/ 	.byte	0x3f
	.zero		1


	//   ....[13]....
        /*0150*/ 	.word	0x000029e0
        /*0154*/ 	.word	0x00000005
        /*0158*/ 	.word	0x00000000
        /*015c*/ 	.short	0x010a
        /*015e*/ 	.byte	0x3f
	.zero		1


	//   ....[14]....
        /*0160*/ 	.word	0x00004030
        /*0164*/ 	.word	0x00000004
        /*0168*/ 	.word	0x00000000
        /*016c*/ 	.short	0x0101
        /*016e*/ 	.byte	0x3f
	.zero		1


	//   ....[15]....
        /*0170*/ 	.word	0x000041f0
        /*0174*/ 	.word	0x00000000
        /*0178*/ 	.word	0x00000000
        /*017c*/ 	.short	0x0101
        /*017e*/ 	.byte	0x3f
	.zero		1


	//   ....[16]....
        /*0180*/ 	.word	0x0000ace0
        /*0184*/ 	.word	0x0000000c
        /*0188*/ 	.word	0x00000020
        /*018c*/ 	.short	0x010a
        /*018e*/ 	.byte	0x3f
	.zero		1


	//   ....[17]....
        /*0190*/ 	.word	0x0000b0a0
        /*0194*/ 	.word	0x00000005
        /*0198*/ 	.word	0x00000058
        /*019c*/ 	.short	0x0101
        /*019e*/ 	.byte	0x3f
	.zero		1


	//   ....[18]....
        /*01a0*/ 	.word	0x0000b7a0
        /*01a4*/ 	.word	0x00000007
        /*01a8*/ 	.word	0x00000000
        /*01ac*/ 	.short	0x010a
        /*01ae*/ 	.byte	0x3f
	.zero		1


	//   ....[19]....
        /*01b0*/ 	.word	0x0000b820
        /*01b4*/ 	.word	0x00000006
        /*01b8*/ 	.word	0x00000000
        /*01bc*/ 	.short	0x010a
        /*01be*/ 	.byte	0x3f
	.zero		1


	//   ....[20]....
        /*01c0*/ 	.word	0x0000b8b0
        /*01c4*/ 	.word	0x00000007
        /*01c8*/ 	.word	0x00000000
        /*01cc*/ 	.short	0x010a
        /*01ce*/ 	.byte	0x3f
	.zero		1


	//   ....[21]....
        /*01d0*/ 	.word	0x0000b940
        /*01d4*/ 	.word	0x00000005
        /*01d8*/ 	.word	0x00000000
        /*01dc*/ 	.short	0x010a
        /*01de*/ 	.byte	0x3f
	.zero		1


	//   ....[22]....
        /*01e0*/ 	.word	0x0000b9a0
        /*01e4*/ 	.word	0x00000003
        /*01e8*/ 	.word	0x00000000
        /*01ec*/ 	.short	0x010a
        /*01ee*/ 	.byte	0x3f
	.zero		1


	//   ....[23]....
        /*01f0*/ 	.word	0x0000b9f0
        /*01f4*/ 	.word	0x00000005
        /*01f8*/ 	.word	0x00000000
        /*01fc*/ 	.short	0x010a
        /*01fe*/ 	.byte	0x3f
	.zero		1


	//   ....[24]....
        /*0200*/ 	.word	0x0000bac0
        /*0204*/ 	.word	0x0000000c
        /*0208*/ 	.word	0x00000020
        /*020c*/ 	.short	0x010a
        /*020e*/ 	.byte	0x3f
	.zero		1


	//   ....[25]....
        /*0210*/ 	.word	0x0000bb90
        /*0214*/ 	.word	0x00000007
        /*0218*/ 	.word	0x00000000
        /*021c*/ 	.short	0x010a
        /*021e*/ 	.byte	0x3f
	.zero		1


	//   ....[26]....
        /*0220*/ 	.word	0x0000bbe0
        /*0224*/ 	.word	0x00000006
        /*0228*/ 	.word	0x00000000
        /*022c*/ 	.short	0x010a
        /*022e*/ 	.byte	0x3f
	.zero		1


	//   ....[27]....
        /*0230*/ 	.word	0x0000bc30
        /*0234*/ 	.word	0x00000007
        /*0238*/ 	.word	0x00000000
        /*023c*/ 	.short	0x010a
        /*023e*/ 	.byte	0x3f
	.zero		1


	//----- nvinfo : EIATTR_NUM_MBARRIERS
	.align		4
.L_35:
        /*0240*/ 	.byte	0x03, 0x38
        /*0242*/ 	.short	0x000a


	//----- nvinfo : EIATTR_EXIT_INSTR_OFFSETS
	.align		4
        /*0244*/ 	.byte	0x04, 0x1c
        /*0246*/ 	.short	(.L_37 - .L_36)


	//   ....[0]....
.L_36:
        /*0248*/ 	.word	0x000005e0


	//   ....[1]....
        /*024c*/ 	.word	0x00000eb0


	//   ....[2]....
        /*0250*/ 	.word	0x0000a350


	//   ....[3]....
        /*0254*/ 	.word	0x0000a980


	//   ....[4]....
        /*0258*/ 	.word	0x0000b990


	//----- nvinfo : EIATTR_MAX_THREADS
	.align		4
.L_37:
        /*025c*/ 	.byte	0x04, 0x05
        /*025e*/ 	.short	(.L_39 - .L_38)
.L_38:
        /*0260*/ 	.word	0x00000180
        /*0264*/ 	.word	0x00000001
        /*0268*/ 	.word	0x00000001


	//----- nvinfo : EIATTR_CRS_STACK_SIZE
	.align		4
.L_39:
        /*026c*/ 	.byte	0x04, 0x1e
        /*026e*/ 	.short	(.L_41 - .L_40)
.L_40:
        /*0270*/ 	.word	0x00000000


	//----- nvinfo : EIATTR_CBANK_PARAM_SIZE
	.align		4
.L_41:
        /*0274*/ 	.byte	0x03, 0x19
        /*0276*/ 	.short	0x0470


	//----- nvinfo : EIATTR_PARAM_CBANK
	.align		4
        /*0278*/ 	.byte	0x04, 0x0a
        /*027a*/ 	.short	(.L_43 - .L_42)
	.align		4
.L_42:
        /*027c*/ 	.word	index@(.nv.constant0._ZN7cutlass13device_kernelINS_4gemm6kernel13GemmUniversalIN4cute5tupleIJiiiiEEENS1_10collective13CollectiveMmaINS1_34MainloopSm90TmaGmmaWarpSpecializedILi4ENS5_IJNS4_1CILi1EEESB_SB_EEENS1_35KernelTmaWarpSpecializedCooperativeEEENS5_IJNSA_ILi256EEENSA_ILi112EEENSA_ILi128EEEEEEaNS5_IJlSB_lEEEaSJ_NS4_8TiledMMAINS4_8MMA_AtomIJNS4_4SM904GMMA26MMA_64x16x32_S32S8S8_SS_TNEEEENS4_6LayoutINS5_IJNSA_ILi2EEESB_SB_EEENS5_IJSB_NSA_ILi0EEEST_EEEEENS5_IJNS4_10UnderscoreESW_SW_EEEEENS4_13SM90_TMA_LOADENS4_14ComposedLayoutINS4_7SwizzleILi3ELi4ELi3EEENS4_18smem_ptr_flag_bitsILi8EEENSQ_INS5_IJNSA_ILi8EEESH_EEENS5_IJSH_SB_EEEEEEEvNS4_8identityESZ_S19_vS1A_EENS_8epilogue10collective6detail29Sm90TmaWarpSpecializedAdapterINS1D_15DefaultEpilogueIaSJ_SJ_NS1C_6thread17LinearCombinationIaLi1EiiLNS1H_9ScaleType4KindE0ELNS_15FloatRoundStyleE2EaEENS1_15EpilogueDefaultEEEEEvvEEEEvNT_6ParamsE)
        /*0280*/ 	.short	0x0210
        /*0282*/ 	.short	0x0470


	//----- nvinfo : EIATTR_SW_WAR
	.align		4
.L_43:
        /*0284*/ 	.byte	0x04, 0x36
        /*0286*/ 	.short	(.L_45 - .L_44)
.L_44:
        /*0288*/ 	.word	0x00000008
.L_45:


//--------------------- .nv.callgraph             --------------------------
	.section	.nv.callgraph,"",@"SHT_CUDA_CALLGRAPH"
	.align	4
	.sectionentsize	8
	.align		4
        /*0000*/ 	.word	0x00000000
	.align		4
        /*0004*/ 	.word	0xffffffff
	.align		4
        /*0008*/ 	.word	index@(_ZN7cutlass13device_kernelINS_4gemm6kernel13GemmUniversalIN4cute5tupleIJiiiiEEENS1_10collective13CollectiveMmaINS1_34MainloopSm90TmaGmmaWarpSpecializedILi4ENS5_IJNS4_1CILi1EEESB_SB_EEENS1_35KernelTmaWarpSpecializedCooperativeEEENS5_IJNSA_ILi256EEENSA_ILi112EEENSA_ILi128EEEEEEaNS5_IJlSB_lEEEaSJ_NS4_8TiledMMAINS4_8MMA_AtomIJNS4_4SM904GMMA26MMA_64x16x32_S32S8S8_SS_TNEEEENS4_6LayoutINS5_IJNSA_ILi2EEESB_SB_EEENS5_IJSB_NSA_ILi0EEEST_EEEEENS5_IJNS4_10UnderscoreESW_SW_EEEEENS4_13SM90_TMA_LOADENS4_14ComposedLayoutINS4_7SwizzleILi3ELi4ELi3EEENS4_18smem_ptr_flag_bitsILi8EEENSQ_INS5_IJNSA_ILi8EEESH_EEENS5_IJSH_SB_EEEEEEEvNS4_8identityESZ_S19_vS1A_EENS_8epilogue10collective6detail29Sm90TmaWarpSpecializedAdapterINS1D_15DefaultEpilogueIaSJ_SJ_NS1C_6thread17LinearCombinationIaLi1EiiLNS1H_9ScaleType4KindE0ELNS_15FloatRoundStyleE2EaEENS1_15EpilogueDefaultEEEEEvvEEEEvNT_6ParamsE)
	.align		4
        /*000c*/ 	.word	index@(__assertfail)
	.align		4
        /*0010*/ 	.word	0x00000000
	.align		4
        /*0014*/ 	.word	0xfffffffe
	.align		4
        /*0018*/ 	.word	0x00000000
	.align		4
        /*001c*/ 	.word	0xfffffffd
	.align		4
        /*0020*/ 	.word	0x00000000
	.align		4
        /*0024*/ 	.word	0xfffffffc


//--------------------- .nv.constant4             --------------------------
	.section	.nv.constant4,"a",@progbits
	.align	8
	.align		8
.nv.constant4:
        /*0000*/ 	.dword	__assertfail
	.align		8
        /*0008*/ 	.dword	__unnamed_1
	.align		8
        /*0010*/ 	.dword	_ZN40_INTERNAL_5b4cb97c_4_k_cu_c423ce53_171584cuda3std3__45__cpo5beginE
	.align		8
        /*0018*/ 	.dword	_ZN40_INTERNAL_5b4cb97c_4_k_cu_c423ce53_171584cuda3std3__45__cpo3endE
	.align		8
        /*0020*/ 	.dword	_ZN40_INTERNAL_5b4cb97c_4_k_cu_c423ce53_171584cuda3std3__45__cpo6cbeginE
	.align		8
        /*0028*/ 	.dword	_ZN40_INTERNAL_5b4cb97c_4_k_cu_c423ce53_171584cuda3std3__45__cpo4cendE
	.align		8
        /*0030*/ 	.dword	_ZN40_INTERNAL_5b4cb97c_4_k_cu_c423ce53_171584cuda3std3__442_GLOBAL__N__5b4cb97c_4_k_cu_c423ce53_171586ignoreE
	.align		8
        /*0038*/ 	.dword	_ZN40_INTERNAL_5b4cb97c_4_k_cu_c423ce53_171584cuda3std3__419piecewise_constructE
	.align		8
        /*0040*/ 	.dword	_ZN40_INTERNAL_5b4cb97c_4_k_cu_c423ce53_171584cuda3std3__48in_placeE
	.align		8
        /*0048*/ 	.dword	_ZN40_INTERNAL_5b4cb97c_4_k_cu_c423ce53_171584cuda3std6ranges3__45__cpo4swapE
	.align		8
        /*0050*/ 	.dword	_ZN40_INTERNAL_5b4cb97c_4_k_cu_c423ce53_171584cuda3std6ranges3__45__cpo9iter_moveE
	.align		8
        /*0058*/ 	.dword	_ZN40_INTERNAL_5b4cb97c_4_k_cu_c423ce53_171584cute7productE
	.align		8
        /*0060*/ 	.dword	_ZN40_INTERNAL_5b4cb97c_4_k_cu_c423ce53_171584cute1_E
	.align		8
        /*0068*/ 	.dword	$str$22
	.align		8
        /*0070*/ 	.dword	$str$23


//--------------------- .text._ZN7cutlass13device_kernelINS_4gemm6kernel13GemmUniversalIN4cute5tupleIJiiiiEEENS1_10collective13CollectiveMmaINS1_34MainloopSm90TmaGmmaWarpSpecializedILi4ENS5_IJNS4_1CILi1EEESB_SB_EEENS1_35KernelTmaWarpSpecializedCooperativeEEENS5_IJNSA_ILi256EEENSA_ILi112EEENSA_ILi128EEEEEEaNS5_IJlSB_lEEEaSJ_NS4_8TiledMMAINS4_8MMA_AtomIJNS4_4SM904GMMA26MMA_64x16x32_S32S8S8_SS_TNEEEENS4_6LayoutINS5_IJNSA_ILi2EEESB_SB_EEENS5_IJSB_NSA_ILi0EEEST_EEEEENS5_IJNS4_10UnderscoreESW_SW_EEEEENS4_13SM90_TMA_LOADENS4_14ComposedLayoutINS4_7SwizzleILi3ELi4ELi3EEENS4_18smem_ptr_flag_bitsILi8EEENSQ_INS5_IJNSA_ILi8EEESH_EEENS5_IJSH_SB_EEEEEEEvNS4_8identityESZ_S19_vS1A_EENS_8epilogue10collective6detail29Sm90TmaWarpSpecializedAdapterINS1D_15DefaultEpilogueIaSJ_SJ_NS1C_6thread17LinearCombinationIaLi1EiiLNS1H_9ScaleType4KindE0ELNS_15FloatRoundStyleE2EaEENS1_15EpilogueDefaultEEEEEvvEEEEvNT_6ParamsE --------------------------
	.section	.text._ZN7cutlass13device_kernelINS_4gemm6kernel13GemmUniversalIN4cute5tupleIJiiiiEEENS1_10collective13CollectiveMmaINS1_34MainloopSm90TmaGmmaWarpSpecializedILi4ENS5_IJNS4_1CILi1EEESB_SB_EEENS1_35KernelTmaWarpSpecializedCooperativeEEENS5_IJNSA_ILi256EEENSA_ILi112EEENSA_ILi128EEEEEEaNS5_IJlSB_lEEEaSJ_NS4_8TiledMMAINS4_8MMA_AtomIJNS4_4SM904GMMA26MMA_64x16x32_S32S8S8_SS_TNEEEENS4_6LayoutINS5_IJNSA_ILi2EEESB_SB_EEENS5_IJSB_NSA_ILi0EEEST_EEEEENS5_IJNS4_10UnderscoreESW_SW_EEEEENS4_13SM90_TMA_LOADENS4_14ComposedLayoutINS4_7SwizzleILi3ELi4ELi3EEENS4_18smem_ptr_flag_bitsILi8EEENSQ_INS5_IJNSA_ILi8EEESH_EEENS5_IJSH_SB_EEEEEEEvNS4_8identityESZ_S19_vS1A_EENS_8epilogue10collective6detail29Sm90TmaWarpSpecializedAdapterINS1D_15DefaultEpilogueIaSJ_SJ_NS1C_6thread17LinearCombinationIaLi1EiiLNS1H_9ScaleType4KindE0ELNS_15FloatRoundStyleE2EaEENS1_15EpilogueDefaultEEEEEvvEEEEvNT_6ParamsE,"ax",@progbits
	.align	128
.text._ZN7cutlass13device_kernelINS_4gemm6kernel13GemmUniversalIN4cute5tupleIJiiiiEEENS1_10collective13CollectiveMmaINS1_34MainloopSm90TmaGmmaWarpSpecializedILi4ENS5_IJNS4_1CILi1EEESB_SB_EEENS1_35KernelTmaWarpSpecializedCooperativeEEENS5_IJNSA_ILi256EEENSA_ILi112EEENSA_ILi128EEEEEEaNS5_IJlSB_lEEEaSJ_NS4_8TiledMMAINS4_8MMA_AtomIJNS4_4SM904GMMA26MMA_64x16x32_S32S8S8_SS_TNEEEENS4_6LayoutINS5_IJNSA_ILi2EEESB_SB_EEENS5_IJSB_NSA_ILi0EEEST_EEEEENS5_IJNS4_10UnderscoreESW_SW_EEEEENS4_13SM90_TMA_LOADENS4_14ComposedLayoutINS4_7SwizzleILi3ELi4ELi3EEENS4_18smem_ptr_flag_bitsILi8EEENSQ_INS5_IJNSA_ILi8EEESH_EEENS5_IJSH_SB_EEEEEEEvNS4_8identityESZ_S19_vS1A_EENS_8epilogue10collective6detail29Sm90TmaWarpSpecializedAdapterINS1D_15DefaultEpilogueIaSJ_SJ_NS1C_6thread17LinearCombinationIaLi1EiiLNS1H_9ScaleType4KindE0ELNS_15FloatRoundStyleE2EaEENS1_15EpilogueDefaultEEEEEvvEEEEvNT_6ParamsE:
        .type           _ZN7cutlass13device_kernelINS_4gemm6kernel13GemmUniversalIN4cute5tupleIJiiiiEEENS1_10collective13CollectiveMmaINS1_34MainloopSm90TmaGmmaWarpSpecializedILi4ENS5_IJNS4_1CILi1EEESB_SB_EEENS1_35KernelTmaWarpSpecializedCooperativeEEENS5_IJNSA_ILi256EEENSA_ILi112EEENSA_ILi128EEEEEEaNS5_IJlSB_lEEEaSJ_NS4_8TiledMMAINS4_8MMA_AtomIJNS4_4SM904GMMA26MMA_64x16x32_S32S8S8_SS_TNEEEENS4_6LayoutINS5_IJNSA_ILi2EEESB_SB_EEENS5_IJSB_NSA_ILi0EEEST_EEEEENS5_IJNS4_10UnderscoreESW_SW_EEEEENS4_13SM90_TMA_LOADENS4_14ComposedLayoutINS4_7SwizzleILi3ELi4ELi3EEENS4_18smem_ptr_flag_bitsILi8EEENSQ_INS5_IJNSA_ILi8EEESH_EEENS5_IJSH_SB_EEEEEEEvNS4_8identityESZ_S19_vS1A_EENS_8epilogue10collective6detail29Sm90TmaWarpSpecializedAdapterINS1D_15DefaultEpilogueIaSJ_SJ_NS1C_6thread17LinearCombinationIaLi1EiiLNS1H_9ScaleType4KindE0ELNS_15FloatRoundStyleE2EaEENS1_15EpilogueDefaultEEEEEvvEEEEvNT_6ParamsE,@function
        .size           _ZN7cutlass13device_kernelINS_4gemm6kernel13GemmUniversalIN4cute5tupleIJiiiiEEENS1_10collective13CollectiveMmaINS1_34MainloopSm90TmaGmmaWarpSpecializedILi4ENS5_IJNS4_1CILi1EEESB_SB_EEENS1_35KernelTmaWarpSpecializedCooperativeEEENS5_IJNSA_ILi256EEENSA_ILi112EEENSA_ILi128EEEEEEaNS5_IJlSB_lEEEaSJ_NS4_8TiledMMAINS4_8MMA_AtomIJNS4_4SM904GMMA26MMA_64x16x32_S32S8S8_SS_TNEEEENS4_6LayoutINS5_IJNSA_ILi2EEESB_SB_EEENS5_IJSB_NSA_ILi0EEEST_EEEEENS5_IJNS4_10UnderscoreESW_SW_EEEEENS4_13SM90_TMA_LOADENS4_14ComposedLayoutINS4_7SwizzleILi3ELi4ELi3EEENS4_18smem_ptr_flag_bitsILi8EEENSQ_INS5_IJNSA_ILi8EEESH_EEENS5_IJSH_SB_EEEEEEEvNS4_8identityESZ_S19_vS1A_EENS_8epilogue10collective6detail29Sm90TmaWarpSpecializedAdapterINS1D_15DefaultEpilogueIaSJ_SJ_NS1C_6thread17LinearCombinationIaLi1EiiLNS1H_9ScaleType4KindE0ELNS_15FloatRoundStyleE2EaEENS1_15EpilogueDefaultEEEEEvvEEEEvNT_6ParamsE,(.L_x_294 - _ZN7cutlass13device_kernelINS_4gemm6kernel13GemmUniversalIN4cute5tupleIJiiiiEEENS1_10collective13CollectiveMmaINS1_34MainloopSm90TmaGmmaWarpSpecializedILi4ENS5_IJNS4_1CILi1EEESB_SB_EEENS1_35KernelTmaWarpSpecializedCooperativeEEENS5_IJNSA_ILi256EEENSA_ILi112EEENSA_ILi128EEEEEEaNS5_IJlSB_lEEEaSJ_NS4_8TiledMMAINS4_8MMA_AtomIJNS4_4SM904GMMA26MMA_64x16x32_S32S8S8_SS_TNEEEENS4_6LayoutINS5_IJNSA_ILi2EEESB_SB_EEENS5_IJSB_NSA_ILi0EEEST_EEEEENS5_IJNS4_10UnderscoreESW_SW_EEEEENS4_13SM90_TMA_LOADENS4_14ComposedLayoutINS4_7SwizzleILi3ELi4ELi3EEENS4_18smem_ptr_flag_bitsILi8EEENSQ_INS5_IJNSA_ILi8EEESH_EEENS5_IJSH_SB_EEEEEEEvNS4_8identityESZ_S19_vS1A_EENS_8epilogue10collective6detail29Sm90TmaWarpSpecializedAdapterINS1D_15DefaultEpilogueIaSJ_SJ_NS1C_6thread17LinearCombinationIaLi1EiiLNS1H_9ScaleType4KindE0ELNS_15FloatRoundStyleE2EaEENS1_15EpilogueDefaultEEEEEvvEEEEvNT_6ParamsE)
        .other          _ZN7cutlass13device_kernelINS_4gemm6kernel13GemmUniversalIN4cute5tupleIJiiiiEEENS1_10collective13CollectiveMmaINS1_34MainloopSm90TmaGmmaWarpSpecializedILi4ENS5_IJNS4_1CILi1EEESB_SB_EEENS1_35KernelTmaWarpSpecializedCooperativeEEENS5_IJNSA_ILi256EEENSA_ILi112EEENSA_ILi128EEEEEEaNS5_IJlSB_lEEEaSJ_NS4_8TiledMMAINS4_8MMA_AtomIJNS4_4SM904GMMA26MMA_64x16x32_S32S8S8_SS_TNEEEENS4_6LayoutINS5_IJNSA_ILi2EEESB_SB_EEENS5_IJSB_NSA_ILi0EEEST_EEEEENS5_IJNS4_10UnderscoreESW_SW_EEEEENS4_13SM90_TMA_LOADENS4_14ComposedLayoutINS4_7SwizzleILi3ELi4ELi3EEENS4_18smem_ptr_flag_bitsILi8EEENSQ_INS5_IJNSA_ILi8EEESH_EEENS5_IJSH_SB_EEEEEEEvNS4_8identityESZ_S19_vS1A_EENS_8epilogue10collective6detail29Sm90TmaWarpSpecializedAdapterINS1D_15DefaultEpilogueIaSJ_SJ_NS1C_6thread17LinearCombinationIaLi1EiiLNS1H_9ScaleType4KindE0ELNS_15FloatRoundStyleE2EaEENS1_15EpilogueDefaultEEEEEvvEEEEvNT_6ParamsE,@"STO_CUDA_ENTRY STV_DEFAULT"
_ZN7cutlass13device_kernelINS_4gemm6kernel13GemmUniversalIN4cute5tupleIJiiiiEEENS1_10collective13CollectiveMmaINS1_34MainloopSm90TmaGmmaWarpSpecializedILi4ENS5_IJNS4_1CILi1EEESB_SB_EEENS1_35KernelTmaWarpSpecializedCooperativeEEENS5_IJNSA_ILi256EEENSA_ILi112EEENSA_ILi128EEEEEEaNS5_IJlSB_lEEEaSJ_NS4_8TiledMMAINS4_8MMA_AtomIJNS4_4SM904GMMA26MMA_64x16x32_S32S8S8_SS_TNEEEENS4_6LayoutINS5_IJNSA_ILi2EEESB_SB_EEENS5_IJSB_NSA_ILi0EEEST_EEEEENS5_IJNS4_10UnderscoreESW_SW_EEEEENS4_13SM90_TMA_LOADENS4_14ComposedLayoutINS4_7SwizzleILi3ELi4ELi3EEENS4_18smem_ptr_flag_bitsILi8EEENSQ_INS5_IJNSA_ILi8EEESH_EEENS5_IJSH_SB_EEEEEEEvNS4_8identityESZ_S19_vS1A_EENS_8epilogue10collective6detail29Sm90TmaWarpSpecializedAdapterINS1D_15DefaultEpilogueIaSJ_SJ_NS1C_6thread17LinearCombinationIaLi1EiiLNS1H_9ScaleType4KindE0ELNS_15FloatRoundStyleE2EaEENS1_15EpilogueDefaultEEEEEvvEEEEvNT_6ParamsE:
[----:B------:R-:W0:Y:S01]  /*0000*/  LDC R1, c[0x0][0x28] ;  /* 0x00000a00ff017b82 */ /* 0x000e220000000800 */
[----:B------:R-:W1:Y:S01]  /*0010*/  S2R R18, SR_TID.X ;  /* 0x0000000000127919 */ /* 0x000e620000002100 */
[----:B------:R-:W-:Y:S01]  /*0020*/  ELECT P0, URZ, PT ;  /* 0x00000000003f782f */ /* 0x000fe20003800000 */
[----:B------:R-:W-:Y:S01]  /*0030*/  BSSY B0, `(.L_x_0) ;  /* 0x000000f000007945 */ /* 0x000fe20003800000 */
[--C-:B-1----:R-:W-:Y:S02]  /*0040*/  SHF.R.U32.HI R0, RZ, 0x5, R18.reuse ;  /* 0x00000005ff007819 */ /* 0x102fe40000011612 */
[----:B------:R-:W-:-:S03]  /*0050*/  SHF.R.U32.HI R2, RZ, 0x7, R18 ;  /* 0x00000007ff027819 */ /* 0x000fc60000011612 */
[----:B------:R-:W1:Y:S04]  /*0060*/  SHFL.IDX PT, R5, R0, RZ, 0x1f ;  /* 0x00001fff00057589 */ /* 0x000e6800000e0000 */
[----:B------:R2:W3:Y:S01]  /*0070*/  SHFL.IDX PT, R8, R2, RZ, 0x1f ;  /* 0x00001fff02087589 */ /* 0x0004e200000e0000 */
[----:B-1----:R-:W-:-:S13]  /*0080*/  ISETP.NE.OR P0, PT, R5, RZ, !P0 ;  /* 0x000000ff0500720c */ /* 0x002fda0004705670 */
[----:B0-23--:R-:W-:Y:S05]  /*0090*/  @P0 BRA `(.L_x_1) ;  /* 0x0000000000200947 */ /* 0x00dfea0003800000 */
[----:B------:R-:W-:Y:S02]  /*00a0*/  ULDC.64 UR4, c[0x0][0x198] ;  /* 0x0000660000047ab9 */ /* 0x000fe40000000a00 */
[----:B------:R-:W-:Y:S02]  /*00b0*/  UIADD3 UR6, UP0, UR4, 0xf0, URZ ;  /* 0x000000f004067890 */ /* 0x000fe4000ff1e03f */
[----:B------:R-:W-:Y:S02]  /*00c0*/  UIADD3 UR4, UP1, UR4, 0x1f0, URZ ;  /* 0x000001f004047890 */ /* 0x000fe4000ff3e03f */
[----:B------:R-:W-:Y:S02]  /*00d0*/  UIADD3.X UR7, URZ, UR5, URZ, UP0, !UPT ;  /* 0x000000053f077290 */ /* 0x000fe400087fe43f */
[----:B------:R-:W-:-:S07]  /*00e0*/  UIADD3.X UR5, URZ, UR5, URZ, UP1, !UPT ;  /* 0x000000053f057290 */ /* 0x000fce0008ffe43f */
[----:B------:R0:W-:Y:S02]  /*00f0*/  UTMACCTL.PF [UR6] ;  /* 0x00000000060079b9 */ /* 0x0001e40008040000 */
[----:B------:R0:W-:Y:S02]  /*0100*/  UTMACCTL.PF [UR4] ;  /* 0x00000000040079b9 */ /* 0x0001e40008040000 */
[----:B0-----:R-:W-:Y:S01]  /*0110*/  NOP ;  /* 0x0000000000007918 */ /* 0x001fe20000000000 */
.L_x_1:
[----:B------:R-:W-:Y:S05]  /*0120*/  BSYNC B0 ;  /* 0x0000000000007941 */ /* 0x000fea0003800000 */
.L_x_0:
[----:B------:R-:W0:Y:S02]  /*0130*/  SHFL.IDX PT, R2, R0, RZ, 0x1f ;  /* 0x00001fff00027589 */ /* 0x000e2400000e0000 */
[----:B0-----:R-:W-:-:S13]  /*0140*/  ISETP.NE.AND P0, PT, R2, RZ, PT ;  /* 0x000000ff0200720c */ /* 0x001fda0003f05270 */
[----:B------:R-:W-:Y:S05]  /*0150*/  @P0 BRA `(.L_x_2) ;  /* 0x0000000000580947 */ /* 0x000fea0003800000 */
[----:B------:R-:W0:Y:S01]  /*0160*/  S2UR UR8, SR_CgaCtaId ;  /* 0x00000000000879c3 */ /* 0x000e220000008800 */
[----:B------:R-:W-:Y:S01]  /*0170*/  UMOV UR4, 0x400 ;  /* 0x0000040000047882 */ /* 0x000fe20000000000 */
[----:B------:R-:W-:Y:S01]  /*0180*/  UMOV UR5, 0x1 ;  /* 0x0000000100057882 */ /* 0x000fe20000000000 */
[----:B------:R-:W-:Y:S01]  /*0190*/  UMOV UR6, 0x100 ;  /* 0x0000010000067882 */ /* 0x000fe20000000000 */
[----:B------:R-:W-:Y:S01]  /*01a0*/  ELECT P0, URZ, PT ;  /* 0x00000000003f782f */ /* 0x000fe20003800000 */
[----:B------:R-:W-:-:S04]  /*01b0*/  UIADD3 UR6, -UR6, 0x100000, URZ ;  /* 0x0010000006067890 */ /* 0x000fc8000fffe13f */
[----:B------:R-:W-:Y:S02]  /*01c0*/  USHF.L.U32 UR7, UR6, 0xb, URZ ;  /* 0x0000000b06077899 */ /* 0x000fe4000800063f */
[----:B------:R-:W-:Y:S02]  /*01d0*/  USHF.L.U32 UR6, UR6, 0x1, URZ ;  /* 0x0000000106067899 */ /* 0x000fe4000800063f */
[----:B0-----:R-:W-:Y:S02]  /*01e0*/  ULEA UR8, UR8, UR4, 0x18 ;  /* 0x0000000408087291 */ /* 0x001fe4000f8ec03f */
[----:B------:R-:W-:-:S04]  /*01f0*/  UIADD3 UR4, -UR5, 0x100000, URZ ;  /* 0x0010000005047890 */ /* 0x000fc8000fffe13f */
[----:B------:R-:W-:Y:S02]  /*0200*/  USHF.L.U32 UR5, UR4, 0xb, URZ ;  /* 0x0000000b04057899 */ /* 0x000fe4000800063f */
[----:B------:R-:W-:Y:S01]  /*0210*/  USHF.L.U32 UR4, UR4, 0x1, URZ ;  /* 0x0000000104047899 */ /* 0x000fe2000800063f */
[----:B------:R-:W0:Y:S11]  /*0220*/  FENCE.VIEW.ASYNC.S ;  /* 0x00000000000073c6 */ /* 0x000e360000000000 */
[----:B0-----:R0:W1:Y:S01]  /*0230*/  SYNCS.EXCH.64 URZ, [UR8], UR4 ;  /* 0x00000004083f75b2 */ /* 0x0010620008000100 */
[----:B------:R0:W2:Y:S01]  /*0240*/  SYNCS.EXCH.64 URZ, [UR8+0x20], UR6 ;  /* 0x00002006083f75b2 */ /* 0x0000a20008000100 */
[----:B------:R0:W3:Y:S01]  /*0250*/  SYNCS.EXCH.64 URZ, [UR8+0x8], UR4 ;  /* 0x00000804083f75b2 */ /* 0x0000e20008000100 */
[----:B------:R0:W4:Y:S01]  /*0260*/  SYNCS.EXCH.64 URZ, [UR8+0x28], UR6 ;  /* 0x00002806083f75b2 */ /* 0x0001220008000100 */
[----:B------:R0:W0:Y:S01]  /*0270*/  SYNCS.EXCH.64 URZ, [UR8+0x10], UR4 ;  /* 0x00001004083f75b2 */ /* 0x0000220008000100 */
[----:B------:R0:W0:Y:S01]  /*0280*/  SYNCS.EXCH.64 URZ, [UR8+0x30], UR6 ;  /* 0x00003006083f75b2 */ /* 0x0000220008000100 */
[----:B------:R0:W0:Y:S01]  /*0290*/  SYNCS.EXCH.64 URZ, [UR8+0x18], UR4 ;  /* 0x00001804083f75b2 */ /* 0x0000220008000100 */
[----:B------:R0:W0:Y:S01]  /*02a0*/  SYNCS.EXCH.64 URZ, [UR8+0x38], UR6 ;  /* 0x00003806083f75b2 */ /* 0x0000220008000100 */
[----:B------:R-:W-:Y:S01]  /*02b0*/  NOP ;  /* 0x0000000000007918 */ /* 0x000fe20000000000 */
.L_x_2:
[----:B------:R-:W5:Y:S01]  /*02c0*/  SHFL.IDX PT, R0, R0, RZ, 0x1f ;  /* 0x00001fff00007589 */ /* 0x000f6200000e0000 */
[----:B------:R-:W-:Y:S01]  /*02d0*/  ELECT P0, URZ, PT ;  /* 0x00000000003f782f */ /* 0x000fe20003800000 */
[----:B------:R-:W1:Y:S01]  /*02e0*/  LDC R2, c[0x0][0x65c] ;  /* 0x00019700ff027b82 */ /* 0x000e620000000800 */
[----:B------:R-:W-:Y:S01]  /*02f0*/  SHF.R.S32.HI R6, RZ, 0x1f, R5 ;  /* 0x0000001fff067819 */ /* 0x000fe20000011405 */
[----:B------:R-:W2:Y:S01]  /*0300*/  S2R R3, SR_CTAID.Y ;  /* 0x0000000000037919 */ /* 0x000ea20000002600 */
[----:B0-----:R-:W-:Y:S01]  /*0310*/  UMOV UR4, 0x20 ;  /* 0x0000002000047882 */ /* 0x001fe20000000000 */
[----:B------:R-:W-:Y:S01]  /*0320*/  ISETP.NE.AND P2, PT, R8, RZ, PT ;  /* 0x000000ff0800720c */ /* 0x000fe20003f45270 */
[----:B------:R-:W-:Y:S01]  /*0330*/  NOP ;  /* 0x0000000000007918 */ /* 0x000fe20000000000 */
[----:B------:R-:W0:Y:S01]  /*0340*/  S2R R4, SR_CTAID.X ;  /* 0x0000000000047919 */ /* 0x000e220000002500 */
[----:B------:R-:W-:Y:S01]  /*0350*/  LEA.HI R6, R6, R5, RZ, 0x2 ;  /* 0x0000000506067211 */ /* 0x000fe200078f10ff */
[----:B------:R-:W-:Y:S01]  /*0360*/  NOP ;  /* 0x0000000000007918 */ /* 0x000fe20000000000 */
[----:B-----5:R-:W-:-:S02]  /*0370*/  ISETP.NE.OR P0, PT, R0, RZ, !P0 ;  /* 0x000000ff0000720c */ /* 0x020fc40004705670 */
[----:B-1----:R-:W-:-:S04]  /*0380*/  ISETP.NE.AND P3, PT, R2, 0x1, PT ;  /* 0x000000010200780c */ /* 0x002fc80003f65270 */
[----:B------:R-:W-:Y:S02]  /*0390*/  P2R R0, PR, RZ, 0x8 ;  /* 0x00000008ff007803 */ /* 0x000fe40000000000 */
[----:B------:R-:W-:-:S05]  /*03a0*/  LOP3.LUT R0, R6, 0xfffffffc, RZ, 0xc0, !PT ;  /* 0xfffffffc06007812 */ /* 0x000fca00078ec0ff */
[----:B------:R-:W-:Y:S01]  /*03b0*/  VOTEU.ALL UP0, P0 ;  /* 0x00000000003f7886 */ /* 0x000fe20000000000 */
[----:B------:R-:W-:Y:S01]  /*03c0*/  IMAD.IADD R0, R5, 0x1, -R0 ;  /* 0x0000000105007824 */ /* 0x000fe200078e0a00 */
[----:B------:R-:W0:Y:S01]  /*03d0*/  @P3 LDC R17, c[0x0][0x10] ;  /* 0x00000400ff113b82 */ /* 0x000e220000000800 */
[----:B------:R-:W-:Y:S01]  /*03e0*/  VOTEU.ALL UP1, P0 ;  /* 0x00000000003f7886 */ /* 0x000fe20000020000 */
[----:B--2---:R-:W-:Y:S01]  /*03f0*/  @P3 IMAD.MOV.U32 R6, RZ, RZ, R3 ;  /* 0x000000ffff063224 */ /* 0x004fe200078e0003 */
[----:B------:R-:W-:Y:S01]  /*0400*/  @!UP0 UMOV UR6, 0x400 ;  /* 0x0000040000068882 */ /* 0x000fe20000000000 */
[----:B------:R-:W-:-:S04]  /*0410*/  @!UP0 UIADD3 UR4, -UR4, 0x100000, URZ ;  /* 0x0010000004048890 */ /* 0x000fc8000fffe13f */
[----:B------:R-:W-:Y:S02]  /*0420*/  @!UP0 USHF.L.U32 UR5, UR4, 0xb, URZ ;  /* 0x0000000b04058899 */ /* 0x000fe4000800063f */
[----:B------:R-:W-:Y:S01]  /*0430*/  @!UP0 USHF.L.U32 UR4, UR4, 0x1, URZ ;  /* 0x0000000104048899 */ /* 0x000fe2000800063f */
[----:B------:R-:W-:Y:S02]  /*0440*/  @P3 IMAD.MOV.U32 R7, RZ, RZ, RZ ;  /* 0x000000ffff073224 */ /* 0x000fe400078e00ff */
[----:B------:R-:W-:Y:S01]  /*0450*/  IMAD.MOV.U32 R5, RZ, RZ, RZ ;  /* 0x000000ffff057224 */ /* 0x000fe200078e00ff */
[----:B------:R-:W1:Y:S01]  /*0460*/  @!UP0 S2UR UR7, SR_CgaCtaId ;  /* 0x00000000000789c3 */ /* 0x000e620000008800 */
[----:B------:R-:W-:-:S07]  /*0470*/  @P3 IMAD.MOV.U32 R11, RZ, RZ, RZ ;  /* 0x000000ffff0b3224 */ /* 0x000fce00078e00ff */
[----:B------:R-:W2:Y:S01]  /*0480*/  @!P3 LDC R9, c[0x0][0xc] ;  /* 0x00000300ff09bb82 */ /* 0x000ea20000000800 */
[----:B0-----:R-:W-:-:S04]  /*0490*/  @P3 IMAD.WIDE.U32 R16, R4, R17, R6 ;  /* 0x0000001104103225 */ /* 0x001fc800078e0006 */
[----:B------:R-:W-:Y:S01]  /*04a0*/  @P3 IMAD.IADD R17, R17, 0x1, R11 ;  /* 0x0000000111113824 */ /* 0x000fe200078e020b */
[----:B-1----:R-:W-:Y:S01]  /*04b0*/  @!UP0 ULEA UR6, UR7, UR6, 0x18 ;  /* 0x0000000607068291 */ /* 0x002fe2000f8ec03f */
[----:B------:R-:W-:Y:S01]  /*04c0*/  VOTEU.ALL UP0, P0 ;  /* 0x00000000003f7886 */ /* 0x000fe20000000000 */
[----:B------:R-:W-:-:S04]  /*04d0*/  ISETP.NE.AND P0, PT, R0, 0x3, PT ;  /* 0x000000030000780c */ /* 0x000fc80003f05270 */
[----:B------:R-:W-:Y:S01]  /*04e0*/  ISETP.EQ.OR P0, PT, R0, RZ, !P0 ;  /* 0x000000ff0000720c */ /* 0x000fe20004702670 */
[----:B--2---:R-:W-:-:S03]  /*04f0*/  @!P3 IMAD.WIDE.U32 R6, R9, R3, R4 ;  /* 0x000000030906b225 */ /* 0x004fc600078e0004 */
[C---:B------:R-:W-:Y:S01]  /*0500*/  ISETP.EQ.AND P0, PT, R8.reuse, RZ, P0 ;  /* 0x000000ff0800720c */ /* 0x040fe20000702270 */
[----:B------:R-:W-:Y:S01]  /*0510*/  VIADD R8, R8, 0xffffffff ;  /* 0xffffffff08087836 */ /* 0x000fe20000000000 */
[----:B------:R-:W0:Y:S02]  /*0520*/  FENCE.VIEW.ASYNC.S ;  /* 0x00000000000073c6 */ /* 0x000e240000000000 */
[----:B0-----:R0:W3:Y:S01]  /*0530*/  @!UP0 SYNCS.EXCH.64 URZ, [UR6+0x50], UR4 ;  /* 0x00005004063f85b2 */ /* 0x0010e20008000100 */
[----:B------:R-:W-:Y:S01]  /*0540*/  @!P3 IMAD.MOV.U32 R16, RZ, RZ, R6 ;  /* 0x000000ffff10b224 */ /* 0x000fe200078e0006 */
[----:B------:R-:W-:Y:S01]  /*0550*/  SEL R19, RZ, 0x1, !P0 ;  /* 0x00000001ff137807 */ /* 0x000fe20004000000 */
[----:B------:R-:W-:Y:S01]  /*0560*/  @!P3 IMAD.MOV.U32 R17, RZ, RZ, R7 ;  /* 0x000000ffff11b224 */ /* 0x000fe200078e0007 */
[----:B------:R-:W-:-:S04]  /*0570*/  ISETP.GE.U32.AND P1, PT, R8, 0x2, PT ;  /* 0x000000020800780c */ /* 0x000fc80003f26070 */
[----:B------:R-:W-:Y:S01]  /*0580*/  SEL R19, R19, 0x2, P1 ;  /* 0x0000000213137807 */ /* 0x000fe20000800000 */
[----:B------:R0:W3:Y:S01]  /*0590*/  @!UP1 SYNCS.EXCH.64 URZ, [UR6+0x58], UR4 ;  /* 0x00005804063f95b2 */ /* 0x0000e20008000100 */
[----:B------:R-:W-:Y:S01]  /*05a0*/  NOP ;  /* 0x0000000000007918 */ /* 0x000fe20000000000 */
[----:B---34-:R-:W-:Y:S06]  /*05b0*/  BAR.SYNC.DEFER_BLOCKING 0x0 ;  /* 0x0000000000007b1d */ /* 0x018fec0000010000 */
[----:B------:R-:W-:Y:S05]  /*05c0*/  @!P2 BRA `(.L_x_3) ;  /* 0x0000009c0064a947 */ /* 0x000fea0003800000 */
[----:B------:R-:W-:-:S13]  /*05d0*/  ISETP.GT.U32.AND P0, PT, R8, 0x1, PT ;  /* 0x000000010800780c */ /* 0x000fda0003f04070 */
[----:B0-----:R-:W-:Y:S05]  /*05e0*/  @P0 EXIT ;  /* 0x000000000000094d */ /* 0x001fea0003800000 */
[----:B------:R-:W-:Y:S01]  /*05f0*/  ULDC.64 UR4, c[0x0][0x650] ;  /* 0x0001940000047ab9 */ /* 0x000fe20000000a00 */
[----:B------:R-:W-:Y:S01]  /*0600*/  PRMT R0, RZ, 0x7610, R0 ;  /* 0x00007610ff007816 */ /* 0x000fe20000000000 */
[----:B------:R-:W-:Y:S01]  /*0610*/  IMAD.MOV.U32 R137, RZ, RZ, -0x1 ;  /* 0xffffffffff897424 */ /* 0x000fe200078e00ff */
[----:B------:R-:W-:Y:S01]  /*0620*/  ISETP.GE.U32.AND P0, PT, R16, UR4, PT ;  /* 0x0000000410007c0c */ /* 0x000fe2000bf06070 */
[----:B------:R-:W-:Y:S02]  /*0630*/  IMAD.MOV.U32 R136, RZ, RZ, -0x1 ;  /* 0xffffffffff887424 */ /* 0x000fe400078e00ff */
[----:B------:R-:W-:Y:S01]  /*0640*/  IMAD.MOV.U32 R22, RZ, RZ, -0x1 ;  /* 0xffffffffff167424 */ /* 0x000fe200078e00ff */
[----:B------:R-:W-:-:S13]  /*0650*/  ISETP.GE.U32.AND.EX P0, PT, R17, UR5, PT, P0 ;  /* 0x0000000511007c0c */ /* 0x000fda000bf06100 */
[----:B------:R-:W-:Y:S05]  /*0660*/  @P0 BRA `(.L_x_4) ;  /* 0x0000000400580947 */ /* 0x000fea0003800000 */
[----:B------:R-:W0:Y:S01]  /*0670*/  LDC.64 R14, c[0x0][0x628] ;  /* 0x00018a00ff0e7b82 */ /* 0x000e220000000a00 */
[----:B------:R-:W-:Y:S02]  /*0680*/  IMAD.MOV.U32 R6, RZ, RZ, R16 ;  /* 0x000000ffff067224 */ /* 0x000fe400078e0010 */
[----:B------:R-:W-:-:S05]  /*0690*/  IMAD.MOV.U32 R7, RZ, RZ, R17 ;  /* 0x000000ffff077224 */ /* 0x000fca00078e0011 */
[----:B------:R-:W1:Y:S08]  /*06a0*/  LDC R0, c[0x0][0x630] ;  /* 0x00018c00ff007b82 */ /* 0x000e700000000800 */
[----:B------:R-:W2:Y:S01]  /*06b0*/  LDC.64 R20, c[0x0][0x620] ;  /* 0x00018800ff147b82 */ /* 0x000ea20000000a00 */
[----:B0-----:R-:W-:-:S04]  /*06c0*/  ISETP.NE.U32.AND P0, PT, R14, RZ, PT ;  /* 0x000000ff0e00720c */ /* 0x001fc80003f05070 */
[----:B------:R-:W-:-:S13]  /*06d0*/  ISETP.NE.AND.EX P0, PT, R15, RZ, PT, P0 ;  /* 0x000000ff0f00720c */ /* 0x000fda0003f05300 */
[----:B-12---:R-:W-:Y:S05]  /*06e0*/  @!P0 BRA `(.L_x_5) ;  /* 0x0000000000288947 */ /* 0x006fea0003800000 */
[----:B------:R-:W0:Y:S02]  /*06f0*/  LDC R11, c[0x0][0x634] ;  /* 0x00018d00ff0b7b82 */ /* 0x000e240000000800 */
[----:B0-----:R-:W-:-:S05]  /*0700*/  IADD3 R11, P0, R16, R11, RZ ;  /* 0x0000000b100b7210 */ /* 0x001fca0007f1e0ff */
[----:B------:R-:W-:-:S04]  /*0710*/  IMAD.X R13, RZ, RZ, R17, P0 ;  /* 0x000000ffff0d7224 */ /* 0x000fc800000e0611 */
[----:B------:R-:W-:-:S04]  /*0720*/  IMAD.WIDE.U32 R6, R13, R14, RZ ;  /* 0x0000000e0d067225 */ /* 0x000fc800078e00ff */
[----:B------:R-:W-:-:S04]  /*0730*/  IMAD.WIDE.U32 R8, P0, R11, R15, R6 ;  /* 0x0000000f0b087225 */ /* 0x000fc80007800006 */
[----:B------:R-:W-:-:S04]  /*0740*/  IMAD.WIDE.U32 R6, R11, R14, RZ ;  /* 0x0000000e0b067225 */ /* 0x000fc800078e00ff */
[----:B------:R-:W-:Y:S01]  /*0750*/  IMAD.X R11, RZ, RZ, RZ, P0 ;  /* 0x000000ffff0b7224 */ /* 0x000fe200000e06ff */
[----:B------:R-:W-:Y:S01]  /*0760*/  IADD3 RZ, P0, R7, R8, RZ ;  /* 0x0000000807ff7210 */ /* 0x000fe20007f1e0ff */
[----:B------:R-:W-:-:S04]  /*0770*/  IMAD.MOV.U32 R10, RZ, RZ, R9 ;  /* 0x000000ffff0a7224 */ /* 0x000fc800078e0009 */
[----:B------:R-:W-:-:S08]  /*0780*/  IMAD.WIDE.U32.X R6, R13, R15, R10, P0 ;  /* 0x0000000f0d067225 */ /* 0x000fd000000e040a */
.L_x_5:
[-CC-:B------:R-:W-:Y:S01]  /*0790*/  SHF.R.U64 R23, R6, R0.reuse, R7.reuse ;  /* 0x0000000006177219 */ /* 0x180fe20000001207 */
[----:B------:R-:W0:Y:S01]  /*07a0*/  LDC R10, c[0x0][0x618] ;  /* 0x00018600ff0a7b82 */ /* 0x000e220000000800 */
[----:B------:R-:W-:Y:S01]  /*07b0*/  SHF.R.U32.HI R5, RZ, R0, R7 ;  /* 0x00000000ff057219 */ /* 0x000fe20000011607 */
[----:B------:R-:W-:Y:S01]  /*07c0*/  ULDC UR4, c[0x0][0x150] ;  /* 0x0000540000047ab9 */ /* 0x000fe20000000800 */
[----:B------:R-:W-:Y:S02]  /*07d0*/  IADD3 R9, P0, RZ, -R23, RZ ;  /* 0x80000017ff097210 */ /* 0x000fe40007f1e0ff */
[----:B------:R-:W-:-:S03]  /*07e0*/  I2FP.F32.U32 R0, R4 ;  /* 0x0000000400007245 */ /* 0x000fc60000201000 */
[----:B------:R-:W1:Y:S01]  /*07f0*/  LDC.64 R26, c[0x0][0x640] ;  /* 0x00019000ff1a7b82 */ /* 0x000e620000000a00 */
[----:B------:R-:W-:Y:S02]  /*0800*/  IMAD.X R11, RZ, RZ, ~R5, P0 ;  /* 0x000000ffff0b7224 */ /* 0x000fe400000e0e05 */
[----:B------:R-:W-:Y:S01]  /*0810*/  FMUL R0, R0, UR4 ;  /* 0x0000000400007c20 */ /* 0x000fe20008400000 */
[----:B------:R-:W-:Y:S01]  /*0820*/  IMAD.WIDE.U32 R6, R9, R20, R16 ;  /* 0x0000001409067225 */ /* 0x000fe200078e0010 */
[----:B------:R-:W-:-:S03]  /*0830*/  ULDC UR4, c[0x0][0x154] ;  /* 0x0000550000047ab9 */ /* 0x000fc60000000800 */
[----:B------:R-:W-:Y:S01]  /*0840*/  IMAD R8, R11, R20, RZ ;  /* 0x000000140b087224 */ /* 0x000fe200078e02ff */
[----:B------:R-:W2:Y:S01]  /*0850*/  LDC R5, c[0x0][0x144] ;  /* 0x00005100ff057b82 */ /* 0x000ea20000000800 */
[----:B------:R-:W3:Y:S02]  /*0860*/  F2I.U32.TRUNC.NTZ R0, R0 ;  /* 0x0000000000007305 */ /* 0x000ee4000020f000 */
[----:B------:R-:W-:-:S04]  /*0870*/  IMAD R9, R9, R21, R8 ;  /* 0x0000001509097224 */ /* 0x000fc800078e0208 */
[----:B------:R-:W-:Y:S01]  /*0880*/  IMAD.IADD R7, R7, 0x1, R9 ;  /* 0x0000000107077824 */ /* 0x000fe200078e0209 */
[----:B------:R-:W4:Y:S01]  /*0890*/  LDC R12, c[0x0][0x608] ;  /* 0x00018200ff0c7b82 */ /* 0x000f220000000800 */
[----:B------:R-:W-:-:S03]  /*08a0*/  IMAD.MOV.U32 R9, RZ, RZ, -0x1 ;  /* 0xffffffffff097424 */ /* 0x000fc600078e00ff */
[-CC-:B0-----:R-:W-:Y:S02]  /*08b0*/  SHF.R.U64 R20, R6, R10.reuse, R7.reuse ;  /* 0x0000000a06147219 */ /* 0x181fe40000001207 */
[----:B------:R-:W-:Y:S02]  /*08c0*/  I2FP.F32.U32 R6, R3 ;  /* 0x0000000300067245 */ /* 0x000fe40000201000 */
[----:B------:R-:W0:Y:S01]  /*08d0*/  LDC R24, c[0x0][0x658] ;  /* 0x00019600ff187b82 */ /* 0x000e220000000800 */
[----:B-1----:R-:W-:Y:S01]  /*08e0*/  ISETP.NE.U32.AND P0, PT, R26, RZ, PT ;  /* 0x000000ff1a00720c */ /* 0x002fe20003f05070 */
[----:B---3--:R-:W-:Y:S01]  /*08f0*/  IMAD.MOV R8, RZ, RZ, -R0 ;  /* 0x000000ffff087224 */ /* 0x008fe200078e0a00 */
[----:B------:R-:W-:Y:S01]  /*0900*/  SHF.R.U32.HI R7, RZ, R10, R7 ;  /* 0x0000000aff077219 */ /* 0x000fe20000011607 */
[----:B------:R-:W-:Y:S01]  /*0910*/  FMUL R6, R6, UR4 ;  /* 0x0000000406067c20 */ /* 0x000fe20008400000 */
[----:B------:R-:W-:-:S03]  /*0920*/  ISETP.NE.AND.EX P0, PT, R27, RZ, PT, P0 ;  /* 0x000000ff1b00720c */ /* 0x000fc60003f05300 */
[----:B------:R-:W1:Y:S01]  /*0930*/  LDC R14, c[0x0][0x148] ;  /* 0x00005200ff0e7b82 */ /* 0x000e620000000800 */
[----:B--2---:R-:W-:-:S07]  /*0940*/  IMAD R0, R5, R8, R4 ;  /* 0x0000000805007224 */ /* 0x004fce00078e0204 */
[----:B------:R-:W2:Y:S01]  /*0950*/  LDC R22, c[0x0][0x600] ;  /* 0x00018000ff167b82 */ /* 0x000ea20000000800 */
[-CC-:B----4-:R-:W-:Y:S02]  /*0960*/  SHF.R.U64 R28, R20, R12.reuse, R7.reuse ;  /* 0x0000000c141c7219 */ /* 0x190fe40000001207 */
[----:B------:R-:W-:Y:S01]  /*0970*/  SHF.R.U32.HI R5, RZ, R12, R7 ;  /* 0x0000000cff057219 */ /* 0x000fe20000011607 */
[----:B------:R-:W-:Y:S01]  /*0980*/  IMAD.MOV.U32 R7, RZ, RZ, 0x1 ;  /* 0x00000001ff077424 */ /* 0x000fe200078e00ff */
[----:B------:R3:W4:Y:S03]  /*0990*/  F2I.U32.TRUNC.NTZ R12, R6 ;  /* 0x00000006000c7305 */ /* 0x000726000020f000 */
[----:B------:R-:W1:Y:S01]  /*09a0*/  LDC R15, c[0x0][0x648] ;  /* 0x00019200ff0f7b82 */ /* 0x000e620000000800 */
[-C--:B0-----:R-:W-:Y:S02]  /*09b0*/  SHF.L.U32 R4, R9, R24.reuse, RZ ;  /* 0x0000001809047219 */ /* 0x081fe400000006ff */
[----:B------:R-:W-:-:S02]  /*09c0*/  SHF.R.U64 R30, R28, R24, R5 ;  /* 0x000000181c1e7219 */ /* 0x000fc40000001205 */
[----:B------:R-:W-:Y:S02]  /*09d0*/  LOP3.LUT R11, RZ, R4, RZ, 0x33, !PT ;  /* 0x00000004ff0b7212 */ /* 0x000fe400078e33ff */
[-C--:B------:R-:W-:Y:S01]  /*09e0*/  SHF.R.U32.HI R5, RZ, R24.reuse, R5 ;  /* 0x00000018ff057219 */ /* 0x080fe20000011605 */
[----:B------:R-:W0:Y:S01]  /*09f0*/  LDC R21, c[0x0][0x638] ;  /* 0x00018e00ff157b82 */ /* 0x000e220000000800 */
[----:B------:R-:W-:Y:S01]  /*0a00*/  SHF.L.U32 R10, R7, R24, RZ ;  /* 0x00000018070a7219 */ /* 0x000fe200000006ff */
[----:B------:R-:W-:-:S06]  /*0a10*/  IMAD.MOV.U32 R4, RZ, RZ, R30 ;  /* 0x000000ffff047224 */ /* 0x000fcc00078e001e */
[----:B------:R-:W0:Y:S01]  /*0a20*/  LDC R137, c[0x0][0x610] ;  /* 0x00018400ff897b82 */ /* 0x000e220000000800 */
[----:B---34-:R-:W-:Y:S05]  /*0a30*/  @!P0 BRA `(.L_x_6) ;  /* 0x0000000000288947 */ /* 0x018fea0003800000 */
[----:B------:R-:W3:Y:S02]  /*0a40*/  LDC R9, c[0x0][0x64c] ;  /* 0x00019300ff097b82 */ /* 0x000ee40000000800 */
[----:B---3--:R-:W-:-:S05]  /*0a50*/  IADD3 R9, P0, R30, R9, RZ ;  /* 0x000000091e097210 */ /* 0x008fca0007f1e0ff */
        /* <DEDUP_REMOVED lines=8> */
.L_x_6:
[----:B-1----:R-:W-:Y:S01]  /*0ae0*/  SHF.R.U64 R4, R4, R15, R5 ;  /* 0x0000000f04047219 */ /* 0x002fe20000001205 */
[----:B--2---:R-:W-:Y:S01]  /*0af0*/  VIADD R5, R22, 0xffffffff ;  /* 0xffffffff16057836 */ /* 0x004fe20000000000 */
[----:B------:R-:W-:Y:S01]  /*0b00*/  LOP3.LUT R11, R28, R11, RZ, 0xc0, !PT ;  /* 0x0000000b1c0b7212 */ /* 0x000fe200078ec0ff */
[----:B------:R-:W-:Y:S02]  /*0b10*/  IMAD.MOV R12, RZ, RZ, -R12 ;  /* 0x000000ffff0c7224 */ /* 0x000fe400078e0a0c */
[----:B------:R-:W-:Y:S02]  /*0b20*/  IMAD.MOV R6, RZ, RZ, -R4 ;  /* 0x000000ffff067224 */ /* 0x000fe400078e0a04 */
[----:B------:R-:W-:Y:S01]  /*0b30*/  IMAD R11, R10, R4, R11 ;  /* 0x000000040a0b7224 */ /* 0x000fe200078e020b */
[----:B------:R-:W-:Y:S01]  /*0b40*/  LOP3.LUT R4, R20, R5, RZ, 0xc0, !PT ;  /* 0x0000000514047212 */ /* 0x000fe200078ec0ff */
[----:B------:R-:W-:Y:S02]  /*0b50*/  @P3 IMAD R0, R14, R12, R3 ;  /* 0x0000000c0e003224 */ /* 0x000fe400078e0203 */
[----:B0-----:R-:W-:-:S02]  /*0b60*/  IMAD R3, R6, R21, R30 ;  /* 0x0000001506037224 */ /* 0x001fc400078e021e */
[----:B------:R-:W-:Y:S02]  /*0b70*/  IMAD R137, R11, R137, R0 ;  /* 0x000000890b897224 */ /* 0x000fe400078e0200 */
[----:B------:R-:W-:Y:S02]  /*0b80*/  IMAD R4, R3, R22, R4 ;  /* 0x0000001603047224 */ /* 0x000fe400078e0204 */
[----:B------:R-:W-:Y:S02]  /*0b90*/  IMAD.MOV.U32 R0, RZ, RZ, 0x1 ;  /* 0x00000001ff007424 */ /* 0x000fe400078e00ff */
[----:B------:R-:W-:Y:S01]  /*0ba0*/  IMAD.MOV.U32 R22, RZ, RZ, R23 ;  /* 0x000000ffff167224 */ /* 0x000fe200078e0017 */
[----:B------:R-:W-:Y:S02]  /*0bb0*/  SEL R136, R4, R137, !P3 ;  /* 0x0000008904887207 */ /* 0x000fe40005800000 */
[----:B------:R-:W-:-:S07]  /*0bc0*/  SEL R137, R137, R4, !P3 ;  /* 0x0000000489897207 */ /* 0x000fce0005800000 */
.L_x_4:
[----:B------:R-:W-:-:S08]  /*0bd0*/  NOP ;  /* 0x0000000000007918 */ /* 0x000fd00000000000 */
[----:B------:R-:W0:Y:S02]  /*0be0*/  USETMAXREG.TRY_ALLOC.CTAPOOL UP0, 0xe8 ;  /* 0x000000e8000079c8 */ /* 0x000e240008000600 */
[----:B0-----:R-:W-:-:S13]  /*0bf0*/  PLOP3.LUT P0, PT, PT, PT, UP0, 0x80, 0x0 ;  /* 0x000000000000781c */ /* 0x001fda0003f0f008 */
[----:B------:R-:W-:Y:S05]  /*0c00*/  @!P0 BRA `(.L_x_4) ;  /* 0xfffffffc00f08947 */ /* 0x000fea000383ffff */
[----:B------:R-:W-:Y:S01]  /*0c10*/  ULDC.64 UR4, c[0x0][0x598] ;  /* 0x0001660000047ab9 */ /* 0x000fe20000000a00 */
[----:B------:R-:W-:Y:S01]  /*0c20*/  ULDC.64 UR44, c[0x0][0x208] ;  /* 0x00008200002c7ab9 */ /* 0x000fe20000000a00 */
[----:B------:R-:W-:-:S04]  /*0c30*/  ISETP.NE.U32.AND P0, PT, RZ, UR4, PT ;  /* 0x00000004ff007c0c */ /* 0x000fc8000bf05070 */
[----:B------:R-:W-:-:S13]  /*0c40*/  ISETP.NE.AND.EX P0, PT, RZ, UR5, PT, P0 ;  /* 0x00000005ff007c0c */ /* 0x000fda000bf05300 */
[----:B------:R-:W-:Y:S05]  /*0c50*/  @!P0 BRA `(.L_x_7) ;  /* 0x00000000001c8947 */ /* 0x000fea0003800000 */
[----:B------:R-:W0:Y:S02]  /*0c60*/  LDC.64 R4, c[0x0][0x598] ;  /* 0x00016600ff047b82 */ /* 0x000e240000000a00 */
[----:B0-----:R-:W2:Y:S02]  /*0c70*/  LDG.E.64 R4, desc[UR44][R4.64] ;  /* 0x0000002c04047981 */ /* 0x001ea4000c1e1b00 */
[----:B--2---:R-:W-:-:S04]  /*0c80*/  ISETP.NE.U32.AND P0, PT, R4, RZ, PT ;  /* 0x000000ff0400720c */ /* 0x004fc80003f05070 */
[----:B------:R-:W-:-:S13]  /*0c90*/  ISETP.NE.AND.EX P0, PT, R5, RZ, PT, P0 ;  /* 0x000000ff0500720c */ /* 0x000fda0003f05300 */
[----:B------:R-:W-:Y:S05]  /*0ca0*/  @!P0 BRA `(.L_x_7) ;  /* 0x0000000000088947 */ /* 0x000fea0003800000 */
[----:B------:R0:W5:Y:S01]  /*0cb0*/  LD.E R23, desc[UR44][R4.64] ;  /* 0x0000002c04177980 */ /* 0x000162000c101900 */
[----:B------:R-:W-:Y:S05]  /*0cc0*/  BRA `(.L_x_8) ;  /* 0x0000000000247947 */ /* 0x000fea0003800000 */
.L_x_7:
[----:B------:R-:W-:Y:S02]  /*0cd0*/  ULDC.64 UR4, c[0x0][0x588] ;  /* 0x0001620000047ab9 */ /* 0x000fe40000000a00 */
[----:B------:R-:W-:-:S04]  /*0ce0*/  ISETP.NE.U32.AND P0, PT, RZ, UR4, PT ;  /* 0x00000004ff007c0c */ /* 0x000fc8000bf05070 */
[----:B------:R-:W-:-:S13]  /*0cf0*/  ISETP.NE.AND.EX P0, PT, RZ, UR5, PT, P0 ;  /* 0x00000005ff007c0c */ /* 0x000fda000bf05300 */
[----:B------:R-:W-:Y:S05]  /*0d00*/  @!P0 BRA `(.L_x_9) ;  /* 0x00000000000c8947 */ /* 0x000fea0003800000 */
[----:B------:R-:W0:Y:S02]  /*0d10*/  LDC.64 R4, c[0x0][0x588] ;  /* 0x00016200ff047b82 */ /* 0x000e240000000a00 */
[----:B0-----:R1:W5:Y:S01]  /*0d20*/  LDG.E R23, desc[UR44][R4.64] ;  /* 0x0000002c04177981 */ /* 0x001362000c1e1900 */
[----:B------:R-:W-:Y:S05]  /*0d30*/  BRA `(.L_x_8) ;  /* 0x0000000000087947 */ /* 0x000fea0003800000 */
.L_x_9:
[----:B------:R-:W-:Y:S02]  /*0d40*/  ULDC UR4, c[0x0][0x580] ;  /* 0x0001600000047ab9 */ /* 0x000fe40000000800 */
[----:B------:R-:W-:-:S07]  /*0d50*/  IMAD.U32 R23, RZ, RZ, UR4 ;  /* 0x00000004ff177e24 */ /* 0x000fce000f8e00ff */
.L_x_8:
[----:B------:R-:W-:Y:S02]  /*0d60*/  ULDC.64 UR4, c[0x0][0x5a0] ;  /* 0x0001680000047ab9 */ /* 0x000fe40000000a00 */
[----:B------:R-:W-:-:S04]  /*0d70*/  ISETP.NE.U32.AND P0, PT, RZ, UR4, PT ;  /* 0x00000004ff007c0c */ /* 0x000fc8000bf05070 */
[----:B------:R-:W-:-:S13]  /*0d80*/  ISETP.NE.AND.EX P0, PT, RZ, UR5, PT, P0 ;  /* 0x00000005ff007c0c */ /* 0x000fda000bf05300 */
[----:B------:R-:W-:Y:S05]  /*0d90*/  @!P0 BRA `(.L_x_10) ;  /* 0x00000000001c8947 */ /* 0x000fea0003800000 */
[----:B01----:R-:W0:Y:S02]  /*0da0*/  LDC.64 R4, c[0x0][0x5a0] ;  /* 0x00016800ff047b82 */ /* 0x003e240000000a00 */
[----:B0-----:R-:W2:Y:S02]  /*0db0*/  LDG.E.64 R4, desc[UR44][R4.64] ;  /* 0x0000002c04047981 */ /* 0x001ea4000c1e1b00 */
[----:B--2---:R-:W-:-:S04]  /*0dc0*/  ISETP.NE.U32.AND P0, PT, R4, RZ, PT ;  /* 0x000000ff0400720c */ /* 0x004fc80003f05070 */
[----:B------:R-:W-:-:S13]  /*0dd0*/  ISETP.NE.AND.EX P0, PT, R5, RZ, PT, P0 ;  /* 0x000000ff0500720c */ /* 0x000fda0003f05300 */
[----:B------:R-:W-:Y:S05]  /*0de0*/  @!P0 BRA `(.L_x_10) ;  /* 0x0000000000088947 */ /* 0x000fea0003800000 */
[----:B------:R0:W5:Y:S01]  /*0df0*/  LD.E R138, desc[UR44][R4.64] ;  /* 0x0000002c048a7980 */ /* 0x000162000c101900 */
[----:B------:R-:W-:Y:S05]  /*0e00*/  BRA `(.L_x_11) ;  /* 0x0000000000247947 */ /* 0x000fea0003800000 */
.L_x_10:
[----:B------:R-:W-:Y:S02]  /*0e10*/  ULDC.64 UR4, c[0x0][0x590] ;  /* 0x0001640000047ab9 */ /* 0x000fe40000000a00 */
[----:B------:R-:W-:-:S04]  /*0e20*/  ISETP.NE.U32.AND P0, PT, RZ, UR4, PT ;  /* 0x00000004ff007c0c */ /* 0x000fc8000bf05070 */
[----:B------:R-:W-:-:S13]  /*0e30*/  ISETP.NE.AND.EX P0, PT, RZ, UR5, PT, P0 ;  /* 0x00000005ff007c0c */ /* 0x000fda000bf05300 */
[----:B------:R-:W-:Y:S05]  /*0e40*/  @!P0 BRA `(.L_x_12) ;  /* 0x00000000000c8947 */ /* 0x000fea0003800000 */
[----:B------:R-:W2:Y:S02]  /*0e50*/  LDC.64 R138, c[0x0][0x590] ;  /* 0x00016400ff8a7b82 */ /* 0x000ea40000000a00 */
[----:B--2---:R2:W5:Y:S01]  /*0e60*/  LDG.E R138, desc[UR44][R138.64] ;  /* 0x0000002c8a8a7981 */ /* 0x004562000c1e1900 */
[----:B------:R-:W-:Y:S05]  /*0e70*/  BRA `(.L_x_11) ;  /* 0x0000000000087947 */ /* 0x000fea0003800000 */
.L_x_12:
[----:B------:R-:W-:Y:S02]  /*0e80*/  ULDC UR4, c[0x0][0x584] ;  /* 0x0001610000047ab9 */ /* 0x000fe40000000800 */
[----:B------:R-:W-:-:S07]  /*0e90*/  IMAD.U32 R138, RZ, RZ, UR4 ;  /* 0x00000004ff8a7e24 */ /* 0x000fce000f8e00ff */
.L_x_11:
[----:B------:R-:W-:-:S13]  /*0ea0*/  LOP3.LUT P0, RZ, R0, 0xff, RZ, 0xc0, !PT ;  /* 0x000000ff00ff7812 */ /* 0x000fda000780c0ff */
[----:B------:R-:W-:Y:S05]  /*0eb0*/  @!P0 EXIT ;  /* 0x000000000000894d */ /* 0x000fea0003800000 */
[----:B------:R-:W-:Y:S01]  /*0ec0*/  ULDC UR4, c[0x0][0x28c] ;  /* 0x0000a30000047ab9 */ /* 0x000fe20000000800 */
[----:B------:R-:W-:Y:S01]  /*0ed0*/  UMOV UR36, URZ ;  /* 0x0000003f00247c82 */ /* 0x000fe20008000000 */
[----:B------:R-:W-:Y:S01]  /*0ee0*/  UIADD3 UR4, UR4, 0x7f, URZ ;  /* 0x0000007f04047890 */ /* 0x000fe2000fffe03f */
[----:B------:R-:W-:-:S03]  /*0ef0*/  UMOV UR37, URZ ;  /* 0x0000003f00257c82 */ /* 0x000fc60008000000 */
[----:B------:R-:W-:-:S04]  /*0f00*/  USHF.R.S32.HI UR5, URZ, 0x1f, UR4 ;  /* 0x0000001f3f057899 */ /* 0x000fc80008011404 */
[----:B------:R-:W-:-:S04]  /*0f10*/  ULEA.HI UR5, UR5, UR4, URZ, 0x7 ;  /* 0x0000000405057291 */ /* 0x000fc8000f8f383f */
[----:B------:R-:W-:-:S12]  /*0f20*/  USHF.R.S32.HI UR38, URZ, 0x7, UR5 ;  /* 0x000000073f267899 */ /* 0x000fd80008011405 */
.L_x_258:
[----:B------:R-:W-:Y:S01]  /*0f30*/  LOP3.LUT R0, R18, 0x80, RZ, 0xc0, !PT ;  /* 0x0000008012007812 */ /* 0x000fe200078ec0ff */
[----:B---3--:R-:W3:Y:S01]  /*0f40*/  S2UR UR7, SR_CgaCtaId ;  /* 0x00000000000779c3 */ /* 0x008ee20000008800 */
[----:B------:R-:W-:Y:S02]  /*0f50*/  UMOV UR6, 0x400 ;  /* 0x0000040000067882 */ /* 0x000fe40000000000 */
[----:B------:R-:W-:-:S06]  /*0f60*/  SHF.R.U32.HI R0, RZ, 0x7, R0 ;  /* 0x00000007ff007819 */ /* 0x000fcc0000011600 */
[----:B----4-:R-:W4:Y:S01]  /*0f70*/  SHFL.IDX PT, R0, R0, RZ, 0x1f ;  /* 0x00001fff00007589 */ /* 0x010f2200000e0000 */
[----:B---3--:R-:W-:Y:S01]  /*0f80*/  ULEA UR6, UR7, UR6, 0x18 ;  /* 0x0000000607067291 */ /* 0x008fe2000f8ec03f */
[----:B----4-:R-:W-:-:S13]  /*0f90*/  R2UR UR4, R0 ;  /* 0x00000000000472ca */ /* 0x010fda00000e0000 */
[----:B------:R-:W-:-:S04]  /*0fa0*/  ULEA.HI UR5, UR4, UR4, URZ, 0x1 ;  /* 0x0000000404057291 */ /* 0x000fc8000f8f083f */
[----:B------:R-:W-:-:S04]  /*0fb0*/  ULOP3.LUT UR5, UR5, 0x7fffe, URZ, 0xc0, !UPT ;  /* 0x0007fffe05057892 */ /* 0x000fc8000f8ec03f */
[----:B------:R-:W-:-:S03]  /*0fc0*/  UIADD3 UR5, UR4, -UR5, URZ ;  /* 0x8000000504057290 */ /* 0x000fc6000fffe03f */
[----:B------:R-:W-:Y:S01]  /*0fd0*/  ULDC UR4, c[0x0][0x28c] ;  /* 0x0000a30000047ab9 */ /* 0x000fe20000000800 */
[----:B------:R-:W-:Y:S01]  /*0fe0*/  ULEA UR5, UR5, UR6, 0xd ;  /* 0x0000000605057291 */ /* 0x000fe2000f8e683f */
[----:B------:R-:W-:-:S03]  /*0ff0*/  ISETP.LT.AND P0, PT, RZ, UR4, PT ;  /* 0x00000004ff007c0c */ /* 0x000fc6000bf01270 */
[----:B------:R-:W-:-:S04]  /*1000*/  UIADD3 UR5, UR5, 0x100, URZ ;  /* 0x0000010005057890 */ /* 0x000fc8000fffe03f */
[----:B------:R-:W-:-:S04]  /*1010*/  USHF.R.U32.HI UR5, URZ, 0x4, UR5 ;  /* 0x000000043f057899 */ /* 0x000fc80008011605 */
[----:B------:R-:W-:-:S04]  /*1020*/  ULOP3.LUT UR5, UR5, 0x3fff, URZ, 0xc0, !UPT ;  /* 0x00003fff05057892 */ /* 0x000fc8000f8ec03f */
[----:B------:R-:W-:Y:S01]  /*1030*/  ULOP3.LUT UR39, UR5, 0x10000, URZ, 0xfc, !UPT ;  /* 0x0001000005277892 */ /* 0x000fe2000f8efc3f */
[----:B------:R-:W-:Y:S11]  /*1040*/  @P0 BRA `(.L_x_13) ;  /* 0x0000000000400947 */ /* 0x000ff60003800000 */
[----:B------:R-:W-:Y:S01]  /*1050*/  MOV R0, 0x0 ;  /* 0x0000000000007802 */ /* 0x000fe20000000f00 */
[----:B------:R-:W-:Y:S01]  /*1060*/  ULDC.64 UR4, c[0x4][0x68] ;  /* 0x01001a0000047ab9 */ /* 0x000fe20000000a00 */
[----:B------:R-:W-:Y:S01]  /*1070*/  ULDC.64 UR6, c[0x4][0x8] ;  /* 0x0100020000067ab9 */ /* 0x000fe20000000a00 */
[----:B01----:R-:W-:Y:S01]  /*1080*/  IMAD.U32 R4, RZ, RZ, UR4 ;  /* 0x00000004ff047e24 */ /* 0x003fe2000f8e00ff */
[----:B------:R0:W1:Y:S01]  /*1090*/  LDC.64 R14, c[0x4][R0] ;  /* 0x01000000000e7b82 */ /* 0x0000620000000a00 */
[----:B------:R-:W-:Y:S01]  /*10a0*/  IMAD.U32 R5, RZ, RZ, UR5 ;  /* 0x00000005ff057e24 */ /* 0x000fe2000f8e00ff */
[----:B------:R-:W-:Y:S01]  /*10b0*/  ULDC.64 UR4, c[0x4][0x70] ;  /* 0x01001c0000047ab9 */ /* 0x000fe20000000a00 */
[----:B------:R-:W-:Y:S02]  /*10c0*/  IMAD.U32 R10, RZ, RZ, UR6 ;  /* 0x00000006ff0a7e24 */ /* 0x000fe4000f8e00ff */
[----:B------:R-:W-:Y:S02]  /*10d0*/  IMAD.U32 R6, RZ, RZ, UR4 ;  /* 0x00000004ff067e24 */ /* 0x000fe4000f8e00ff */
[----:B------:R-:W-:-:S02]  /*10e0*/  IMAD.U32 R7, RZ, RZ, UR5 ;  /* 0x00000005ff077e24 */ /* 0x000fc4000f8e00ff */
[----:B------:R-:W-:Y:S02]  /*10f0*/  IMAD.U32 R11, RZ, RZ, UR7 ;  /* 0x00000007ff0b7e24 */ /* 0x000fe4000f8e00ff */
[----:B------:R-:W-:Y:S02]  /*1100*/  IMAD.MOV.U32 R8, RZ, RZ, 0x1e1 ;  /* 0x000001e1ff087424 */ /* 0x000fe400078e00ff */
[----:B------:R-:W-:Y:S02]  /*1110*/  IMAD.MOV.U32 R12, RZ, RZ, 0x1 ;  /* 0x00000001ff0c7424 */ /* 0x000fe400078e00ff */
[----:B0-----:R-:W-:-:S07]  /*1120*/  IMAD.MOV.U32 R13, RZ, RZ, RZ ;  /* 0x000000ffff0d7224 */ /* 0x001fce00078e00ff */
[----:B------:R-:W-:-:S07]  /*1130*/  LEPC R20, `(.L_x_13) ;  /* 0x000000001014794e */ /* 0x000fce0000000000 */
[----:B-12--5:R-:W-:Y:S05]  /*1140*/  CALL.ABS.NOINC R14 ;  /* 0x000000000e007343 */ /* 0x026fea0003c00000 */
.L_x_13:
[----:B------:R-:W-:-:S04]  /*1150*/  LOP3.LUT R0, R19, 0x1, RZ, 0xfc, !PT ;  /* 0x0000000113007812 */ /* 0x000fc800078efcff */
[----:B------:R-:W-:-:S13]  /*1160*/  ISETP.NE.AND P0, PT, R0, 0x3, PT ;  /* 0x000000030000780c */ /* 0x000fda0003f05270 */
[----:B------:R-:W-:Y:S05]  /*1170*/  @!P0 BRA `(.L_x_14) ;  /* 0x0000000000048947 */ /* 0x000fea0003800000 */
[----:B------:R-:W-:Y:S01]  /*1180*/  BPT.TRAP 0x1 ;  /* 0x000000040000795c */ /* 0x000fe20000300000 */
.L_x_14:
[----:B------:R-:W3:Y:S01]  /*1190*/  S2UR UR5, SR_CgaCtaId ;  /* 0x00000000000579c3 */ /* 0x000ee20000008800 */
[----:B------:R-:W-:Y:S01]  /*11a0*/  UMOV UR4, 0x400 ;  /* 0x0000040000047882 */ /* 0x000fe20000000000 */
[----:B------:R-:W-:Y:S02]  /*11b0*/  IMAD.U32 R0, RZ, RZ, UR36 ;  /* 0x00000024ff007e24 */ /* 0x000fe4000f8e00ff */
[----:B------:R-:W-:-:S03]  /*11c0*/  IMAD.U32 R3, RZ, RZ, UR37 ;  /* 0x00000025ff037e24 */ /* 0x000fc6000f8e00ff */
[----:B------:R-:W-:Y:S01]  /*11d0*/  SHF.L.U32 R0, R0, 0x1f, RZ ;  /* 0x0000001f00007819 */ /* 0x000fe200000006ff */
[----:B---3--:R-:W-:-:S06]  /*11e0*/  ULEA UR4, UR5, UR4, 0x18 ;  /* 0x0000000405047291 */ /* 0x008fcc000f8ec03f */
[----:B------:R-:W-:-:S04]  /*11f0*/  IMAD.U32 R6, RZ, RZ, UR4 ;  /* 0x00000004ff067e24 */ /* 0x000fc8000f8e00ff */
[----:B------:R-:W-:-:S04]  /*1200*/  IMAD R3, R3, 0x8, R6 ;  /* 0x0000000803037824 */ /* 0x000fc800078e0206 */
[----:B------:R3:W4:Y:S01]  /*1210*/  SYNCS.PHASECHK.TRANS64.TRYWAIT P1, [R3+URZ], R0 ;  /* 0x00000000030075a7 */ /* 0x000722000802017f */
[----:B------:R-:W-:Y:S05]  /*1220*/  @!P0 BRA `(.L_x_15) ;  /* 0x0000000000048947 */ /* 0x000fea0003800000 */
[----:B------:R-:W-:Y:S01]  /*1230*/  BPT.TRAP 0x1 ;  /* 0x000000040000795c */ /* 0x000fe20000300000 */
.L_x_15:
[----:B----4-:R-:W-:Y:S05]  /*1240*/  @P1 BRA `(.L_x_16) ;  /* 0x0000000000081947 */ /* 0x010fea0003800000 */
[----:B------:R-:W4:Y:S02]  /*1250*/  SYNCS.PHASECHK.TRANS64.TRYWAIT P1, [R3+URZ], R0 ;  /* 0x00000000030075a7 */ /* 0x000f24000802017f */
[----:B----4-:R-:W-:Y:S05]  /*1260*/  @!P1 BRA `(.L_x_17) ;  /* 0x000000a400cc9947 */ /* 0x010fea0003800000 */
.L_x_16:
[----:B------:R-:W-:-:S04]  /*1270*/  UISETP.LT.AND UP0, UPT, UR38, 0x1, UPT ;  /* 0x000000012600788c */ /* 0x000fc8000bf01270 */
[----:B------:R-:W-:-:S06]  /*1280*/  USEL UR4, UR38, 0x1, UP0 ;  /* 0x0000000126047887 */ /* 0x000fcc0008000000 */
[----:B---34-:R-:W-:Y:S01]  /*1290*/  IMAD.U32 R0, RZ, RZ, UR4 ;  /* 0x00000004ff007e24 */ /* 0x018fe2000f8e00ff */
[----:B------:R-:W-:Y:S05]  /*12a0*/  WARPSYNC.ALL ;  /* 0x0000000000007948 */ /* 0x000fea0003800000 */
[----:B------:R-:W-:-:S04]  /*12b0*/  IADD3 R0, -R0, UR38, RZ ;  /* 0x0000002600007c10 */ /* 0x000fc8000fffe1ff */
[----:B------:R-:W-:Y:S02]  /*12c0*/  ISETP.GE.AND P1, PT, R0, 0x1, PT ;  /* 0x000000010000780c */ /* 0x000fe40003f26270 */
[----:B------:R-:W-:Y:S01]  /*12d0*/  R2UR UR4, R6 ;  /* 0x00000000060472ca */ /* 0x000fe200000e0000 */
[----:B------:R-:W-:Y:S01]  /*12e0*/  ULEA UR8, UR37, UR39, 0xb ;  /* 0x0000002725087291 */ /* 0x000fe2000f8e583f */
[----:B------:R-:W-:Y:S01]  /*12f0*/  WARPGROUP.ARRIVE ;  /* 0x00000000000079c5 */ /* 0x000fe20000000000 */
[----:B------:R-:W-:Y:S01]  /*1300*/  UMOV UR9, 0x40000040 ;  /* 0x4000004000097882 */ /* 0x000fe20000000000 */
[----:B------:R-:W-:Y:S01]  /*1310*/  UMOV UR11, 0x40000040 ;  /* 0x40000040000b7882 */ /* 0x000fe20000000000 */
[----:B------:R-:W-:Y:S01]  /*1320*/  UMOV UR17, UR9 ;  /* 0x0000000900117c82 */ /* 0x000fe20008000000 */
[----:B------:R-:W-:Y:S01]  /*1330*/  UMOV UR19, 0x40000040 ;  /* 0x4000004000137882 */ /* 0x000fe20000000000 */
[----:B------:R-:W-:Y:S01]  /*1340*/  UMOV UR13, UR9 ;  /* 0x00000009000d7c82 */ /* 0x000fe20008000000 */
[----:B------:R-:W-:Y:S01]  /*1350*/  UMOV UR16, UR8 ;  /* 0x0000000800107c82 */ /* 0x000fe20008000000 */
[----:B------:R-:W-:Y:S01]  /*1360*/  UMOV UR12, UR8 ;  /* 0x00000008000c7c82 */ /* 0x000fe20008000000 */
[----:B------:R-:W-:Y:S01]  /*1370*/  UMOV UR15, 0x40000040 ;  /* 0x40000040000f7882 */ /* 0x000fe20000000000 */
[----:B------:R-:W-:Y:S01]  /*1380*/  UMOV UR20, UR8 ;  /* 0x0000000800147c82 */ /* 0x000fe20008000000 */
[----:B------:R-:W-:Y:S01]  /*1390*/  UMOV UR21, UR9 ;  /* 0x0000000900157c82 */ /* 0x000fe20008000000 */
[----:B------:R-:W-:Y:S01]  /*13a0*/  UIADD3 UR4, UR4, 0x20100, URZ ;  /* 0x0002010004047890 */ /* 0x000fe2000fffe03f */
[----:B------:R-:W-:Y:S01]  /*13b0*/  UMOV UR23, 0x40000040 ;  /* 0x4000004000177882 */ /* 0x000fe20000000000 */
[----:B------:R-:W-:-:S02]  /*13c0*/  UMOV UR24, UR8 ;  /* 0x0000000800187c82 */ /* 0x000fc40008000000 */
[----:B------:R-:W-:Y:S01]  /*13d0*/  USHF.R.U32.HI UR4, URZ, 0x4, UR4 ;  /* 0x000000043f047899 */ /* 0x000fe20008011604 */
[----:B------:R-:W-:Y:S01]  /*13e0*/  UMOV UR25, UR9 ;  /* 0x0000000900197c82 */ /* 0x000fe20008000000 */
[----:B------:R-:W-:Y:S02]  /*13f0*/  UMOV UR27, 0x40000040 ;  /* 0x40000040001b7882 */ /* 0x000fe40000000000 */
[----:B------:R-:W-:Y:S01]  /*1400*/  ULOP3.LUT UR4, UR4, 0x3fff, URZ, 0xc0, !UPT ;  /* 0x00003fff04047892 */ /* 0x000fe2000f8ec03f */
[----:B------:R-:W-:Y:S01]  /*1410*/  UMOV UR32, UR8 ;  /* 0x0000000800207c82 */ /* 0x000fe20008000000 */
[----:B------:R-:W-:Y:S02]  /*1420*/  UMOV UR33, UR9 ;  /* 0x0000000900217c82 */ /* 0x000fe40008000000 */
[----:B------:R-:W-:Y:S01]  /*1430*/  ULOP3.LUT UR4, UR4, 0x10000, URZ, 0xfc, !UPT ;  /* 0x0001000004047892 */ /* 0x000fe2000f8efc3f */
[----:B------:R-:W-:Y:S01]  /*1440*/  UMOV UR35, 0x40000040 ;  /* 0x4000004000237882 */ /* 0x000fe20000000000 */
[----:B------:R-:W-:-:S02]  /*1450*/  UMOV UR28, UR8 ;  /* 0x00000008001c7c82 */ /* 0x000fc40008000000 */
[----:B------:R-:W-:Y:S01]  /*1460*/  UIMAD UR6, UR37, 0x380, UR4 ;  /* 0x00000380250678a4 */ /* 0x000fe2000f8e0204 */
[----:B------:R-:W-:Y:S01]  /*1470*/  UMOV UR29, UR9 ;  /* 0x00000009001d7c82 */ /* 0x000fe20008000000 */
[----:B------:R-:W-:Y:S02]  /*1480*/  UMOV UR31, 0x40000040 ;  /* 0x40000040001f7882 */ /* 0x000fe40000000000 */
[----:B------:R-:W-:Y:S02]  /*1490*/  UIADD3 UR18, UR6, 0x80, URZ ;  /* 0x0000008006127890 */ /* 0x000fe4000fffe03f */
[----:B------:R-:W-:Y:S02]  /*14a0*/  UIADD3 UR14, UR6, 0x100, URZ ;  /* 0x00000100060e7890 */ /* 0x000fe4000fffe03f */
[----:B------:R-:W-:Y:S01]  /*14b0*/  UMOV UR10, UR6 ;  /* 0x00000006000a7c82 */ /* 0x000fe20008000000 */
[----:B------:R-:W-:Y:S01]  /*14c0*/  UIADD3 UR22, UR6, 0x180, URZ ;  /* 0x0000018006167890 */ /* 0x000fe2000fffe03f */
[----:B------:R-:W-:Y:S01]  /*14d0*/  IGMMA.64x16x32.S8.S8 R128, gdesc[UR8], RZ, !UPT, gsb0 ;  /* 0x00600000088079f1 */ /* 0x000fe2000c0410ff */
[----:B------:R-:W-:-:S02]  /*14e0*/  UIADD3 UR26, UR6, 0x200, URZ ;  /* 0x00000200061a7890 */ /* 0x000fc4000fffe03f */
[----:B------:R-:W-:Y:S02]  /*14f0*/  UIADD3 UR34, UR6, 0x280, URZ ;  /* 0x0000028006227890 */ /* 0x000fe4000fffe03f */
[----:B------:R-:W-:Y:S02]  /*1500*/  UIADD3 UR30, UR6, 0x300, URZ ;  /* 0x00000300061e7890 */ /* 0x000fe4000fffe03f */
[----:B------:R-:W-:Y:S02]  /*1510*/  UIADD3 UR5, UR8, 0x400, URZ ;  /* 0x0000040008057890 */ /* 0x000fe4000fffe03f */
[----:B------:R-:W-:Y:S01]  /*1520*/  UIADD3 UR42, UR6, 0x202, URZ ;  /* 0x00000202062a7890 */ /* 0x000fe2000fffe03f */
[----:B------:R-:W-:Y:S01]  /*1530*/  UMOV UR43, 0x40000040 ;  /* 0x40000040002b7882 */ /* 0x000fe20000000000 */
[----:B------:R-:W-:Y:S02]  /*1540*/  WARPGROUP.DEPBAR.LE gsb0, 0x0 ;  /* 0x00008000000079c5 */ /* 0x000fe40000010000 */
[----:B------:R-:W-:-:S06]  /*1550*/  WARPGROUP.ARRIVE ;  /* 0x00000000000079c5 */ /* 0x000fcc0000000000 */
[----:B------:R-:W-:Y:S01]  /*1560*/  IGMMA.64x16x32.S8.S8 R112, gdesc[UR16], RZ, !UPT, gsb0 ;  /* 0x00600000107079f1 */ /* 0x000fe2000c0410ff */
[----:B------:R-:W-:Y:S01]  /*1570*/  UIADD3 UR16, UR8, 0x2, URZ ;  /* 0x0000000208107890 */ /* 0x000fe2000fffe03f */
[----:B------:R-:W-:Y:S02]  /*1580*/  UMOV UR17, 0x40000040 ;  /* 0x4000004000117882 */ /* 0x000fe40000000000 */
[----:B------:R-:W-:-:S04]  /*1590*/  UMOV UR41, UR17 ;  /* 0x0000001100297c82 */ /* 0x000fc80008000000 */
[----:B------:R-:W-:Y:S01]  /*15a0*/  UMOV UR40, UR16 ;  /* 0x0000001000287c82 */ /* 0x000fe20008000000 */
[----:B------:R-:W-:Y:S02]  /*15b0*/  WARPGROUP.DEPBAR.LE gsb0, 0x0 ;  /* 0x00008000000079c5 */ /* 0x000fe40000010000 */
[----:B------:R-:W-:-:S06]  /*15c0*/  WARPGROUP.ARRIVE ;  /* 0x00000000000079c5 */ /* 0x000fcc0000000000 */
[----:B------:R-:W-:Y:S03]  /*15d0*/  IGMMA.64x16x32.S8.S8 R96, gdesc[UR12], RZ, !UPT, gsb0 ;  /* 0x006000000c6079f1 */ /* 0x000fe6000c0410ff */
        /* <DEDUP_REMOVED lines=11> */
[----:B------:R-:W-:Y:S01]  /*1690*/  IGMMA.64x16x32.S8.S8 R32, gdesc[UR28], RZ, !UPT, gsb0 ;  /* 0x006000001c2079f1 */ /* 0x000fe2000c0410ff */
[----:B------:R-:W-:Y:S01]  /*16a0*/  UMOV UR28, UR5 ;  /* 0x00000005001c7c82 */ /* 0x000fe20008000000 */
[----:B------:R-:W-:Y:S01]  /*16b0*/  UMOV UR29, 0x40000040 ;  /* 0x40000040001d7882 */ /* 0x000fe20000000000 */
[----:B------:R-:W-:Y:S01]  /*16c0*/  UMOV UR32, UR28 ;  /* 0x0000001c00207c82 */ /* 0x000fe20008000000 */
[----:B------:R-:W-:Y:S01]  /*16d0*/  UMOV UR33, UR29 ;  /* 0x0000001d00217c82 */ /* 0x000fe20008000000 */
[----:B------:R-:W-:Y:S01]  /*16e0*/  UMOV UR24, UR28 ;  /* 0x0000001c00187c82 */ /* 0x000fe20008000000 */
[----:B------:R-:W-:Y:S01]  /*16f0*/  UMOV UR25, UR29 ;  /* 0x0000001d00197c82 */ /* 0x000fe20008000000 */
[----:B------:R-:W-:Y:S01]  /*1700*/  UMOV UR20, UR28 ;  /* 0x0000001c00147c82 */ /* 0x000fe20008000000 */
[----:B------:R-:W-:Y:S01]  /*1710*/  UMOV UR21, UR29 ;  /* 0x0000001d00157c82 */ /* 0x000fe20008000000 */
[----:B------:R-:W-:Y:S01]  /*1720*/  UMOV UR12, UR28 ;  /* 0x0000001c000c7c82 */ /* 0x000fe20008000000 */
[----:B------:R-:W-:Y:S01]  /*1730*/  UMOV UR13, UR29 ;  /* 0x0000001d000d7c82 */ /* 0x000fe20008000000 */
[----:B------:R-:W-:Y:S01]  /*1740*/  UIADD3 UR5, UR8, 0x402, URZ ;  /* 0x0000040208057890 */ /* 0x000fe2000fffe03f */
[----:B------:R-:W-:-:S02]  /*1750*/  WARPGROUP.DEPBAR.LE gsb0, 0x0 ;  /* 0x00008000000079c5 */ /* 0x000fc40000010000 */
[----:B------:R-:W-:-:S06]  /*1760*/  WARPGROUP.ARRIVE ;  /* 0x00000000000079c5 */ /* 0x000fcc0000000000 */
[----:B------:R-:W-:Y:S01]  /*1770*/  IGMMA.64x16x32.S8.S8 R24, gdesc[UR28], RZ, !UPT, gsb0 ;  /* 0x006000001c1879f1 */ /* 0x000fe2000c0410ff */
[----:B------:R-:W-:Y:S01]  /*1780*/  UMOV UR30, UR18 ;  /* 0x00000012001e7c82 */ /* 0x000fe20008000000 */
[----:B------:R-:W-:Y:S01]  /*1790*/  UMOV UR31, UR19 ;  /* 0x00000013001f7c82 */ /* 0x000fe20008000000 */
[----:B------:R-:W-:Y:S01]  /*17a0*/  UIADD3 UR18, UR6, 0x2, URZ ;  /* 0x0000000206127890 */ /* 0x000fe2000fffe03f */
[----:B------:R-:W-:Y:S01]  /*17b0*/  UMOV UR19, 0x40000040 ;  /* 0x4000004000137882 */ /* 0x000fe20000000000 */
[----:B------:R-:W-:Y:S02]  /*17c0*/  WARPGROUP.DEPBAR.LE gsb0, 0x0 ;  /* 0x00008000000079c5 */ /* 0x000fe40000010000 */
[----:B------:R-:W-:-:S06]  /*17d0*/  WARPGROUP.ARRIVE ;  /* 0x00000000000079c5 */ /* 0x000fcc0000000000 */
[----:B------:R-:W-:Y:S01]  /*17e0*/  IGMMA.64x16x32.S8.S8 R40, gdesc[UR32], RZ, !UPT, gsb0 ;  /* 0x00600000202879f1 */ /* 0x000fe2000c0410ff */
[----:B------:R-:W-:Y:S01]  /*17f0*/  UIADD3 UR34, UR6, 0x82, URZ ;  /* 0x0000008206227890 */ /* 0x000fe2000fffe03f */
[----:B------:R-:W-:Y:S01]  /*1800*/  UMOV UR32, UR16 ;  /* 0x0000001000207c82 */ /* 0x000fe20008000000 */
[----:B------:R-:W-:Y:S01]  /*1810*/  UMOV UR33, UR17 ;  /* 0x0000001100217c82 */ /* 0x000fe20008000000 */
[----:B------:R-:W-:Y:S01]  /*1820*/  UMOV UR35, 0x40000040 ;  /* 0x4000004000237882 */ /* 0x000fe20000000000 */
[----:B------:R-:W-:Y:S02]  /*1830*/  WARPGROUP.DEPBAR.LE gsb0, 0x0 ;  /* 0x00008000000079c5 */ /* 0x000fe40000010000 */
[----:B------:R-:W-:-:S06]  /*1840*/  WARPGROUP.ARRIVE ;  /* 0x00000000000079c5 */ /* 0x000fcc0000000000 */
[----:B------:R-:W-:Y:S01]  /*1850*/  IGMMA.64x16x32.S8.S8 R56, gdesc[UR24], RZ, !UPT, gsb0 ;  /* 0x00600000183879f1 */ /* 0x000fe2000c0410ff */
[----:B------:R-:W-:Y:S01]  /*1860*/  UMOV UR24, UR28 ;  /* 0x0000001c00187c82 */ /* 0x000fe20008000000 */
[----:B------:R-:W-:Y:S01]  /*1870*/  UMOV UR25, UR29 ;  /* 0x0000001d00197c82 */ /* 0x000fe20008000000 */
        /* <DEDUP_REMOVED lines=34> */
[----:B------:R-:W-:Y:S03]  /*1aa0*/  IGMMA.64x16x32.S8.S8 R128, gdesc[UR16], R128, gsb0 ;  /* 0x00600000108079f1 */ /* 0x000fe60008041080 */
        /* <DEDUP_REMOVED lines=17> */
[----:B------:R-:W-:Y:S01]  /*1bc0*/  IGMMA.64x16x32.S8.S8 R32, gdesc[UR28], R32, gsb0 ;  /* 0x006000001c2079f1 */ /* 0x000fe20008041020 */
        /* <DEDUP_REMOVED lines=17> */
[----:B------:R-:W-:Y:S01]  /*1ce0*/  IGMMA.64x16x32.S8.S8 R24, gdesc[UR28], R24, gsb0 ;  /* 0x006000001c1879f1 */ /* 0x000fe20008041018 */
[----:B------:R-:W-:Y:S01]  /*1cf0*/  UIADD3 UR30, UR6, 0x104, URZ ;  /* 0x00000104061e7890 */ /* 0x000fe2000fffe03f */
[----:B------:R-:W-:Y:S01]  /*1d00*/  UMOV UR31, 0x40000040 ;  /* 0x40000040001f7882 */ /* 0x000fe20000000000 */
[----:B------:R-:W-:Y:S02]  /*1d10*/  WARPGROUP.DEPBAR.LE gsb0, 0x0 ;  /* 0x00008000000079c5 */ /* 0x000fe40000010000 */
[----:B------:R-:W-:-:S06]  /*1d20*/  WARPGROUP.ARRIVE ;  /* 0x00000000000079c5 */ /* 0x000fcc0000000000 */
[----:B------:R-:W-:Y:S01]  /*1d30*/  IGMMA.64x16x32.S8.S8 R40, gdesc[UR24], R40, gsb0 ;  /* 0x00600000182879f1 */ /* 0x000fe20008041028 */
[----:B------:R-:W-:Y:S02]  /*1d40*/  UIADD3 UR24, UR8, 0x4, URZ ;  /* 0x0000000408187890 */ /* 0x000fe4000fffe03f */
[----:B------:R-:W-:Y:S01]  /*1d50*/  UIADD3 UR26, UR6, 0x4, URZ ;  /* 0x00000004061a7890 */ /* 0x000fe2000fffe03f */
[----:B------:R-:W-:Y:S01]  /*1d60*/  UMOV UR25, 0x40000040 ;  /* 0x4000004000197882 */ /* 0x000fe20000000000 */
[----:B------:R-:W-:Y:S01]  /*1d70*/  UMOV UR27, 0x40000040 ;  /* 0x40000040001b7882 */ /* 0x000fe20000000000 */
[----:B------:R-:W-:Y:S02]  /*1d80*/  UMOV UR29, UR25 ;  /* 0x00000019001d7c82 */ /* 0x000fe40008000000 */
[----:B------:R-:W-:Y:S01]  /*1d90*/  UMOV UR28, UR24 ;  /* 0x00000018001c7c82 */ /* 0x000fe20008000000 */
[----:B------:R-:W-:Y:S02]  /*1da0*/  WARPGROUP.DEPBAR.LE gsb0, 0x0 ;  /* 0x00008000000079c5 */ /* 0x000fe40000010000 */
[----:B------:R-:W-:-:S06]  /*1db0*/  WARPGROUP.ARRIVE ;  /* 0x00000000000079c5 */ /* 0x000fcc0000000000 */
[----:B------:R-:W-:Y:S01]  /*1dc0*/  IGMMA.64x16x32.S8.S8 R56, gdesc[UR40], R56, gsb0 ;  /* 0x00600000283879f1 */ /* 0x000fe20008041038 */
[----:B------:R-:W-:Y:S01]  /*1dd0*/  UIADD3 UR42, UR6, 0x304, URZ ;  /* 0x00000304062a7890 */ /* 0x000fe2000fffe03f */
[----:B------:R-:W-:Y:S01]  /*1de0*/  UMOV UR40, UR24 ;  /* 0x0000001800287c82 */ /* 0x000fe20008000000 */
[----:B------:R-:W-:Y:S01]  /*1df0*/  UMOV UR41, UR25 ;  /* 0x0000001900297c82 */ /* 0x000fe20008000000 */
[----:B------:R-:W-:Y:S01]  /*1e00*/  UMOV UR43, 0x40000040 ;  /* 0x40000040002b7882 */ /* 0x000fe20000000000 */
        /* <DEDUP_REMOVED lines=33> */
[----:B------:R-:W-:Y:S01]  /*2020*/  IGMMA.64x16x32.S8.S8 R112, gdesc[UR16], R112, gsb0 ;  /* 0x00600000107079f1 */ /* 0x000fe20008041070 */
[----:B------:R-:W-:Y:S01]  /*2030*/  UIADD3 UR16, UR8, 0x6, URZ ;  /* 0x0000000608107890 */ /* 0x000fe2000fffe03f */
[----:B------:R-:W-:Y:S02]  /*2040*/  UMOV UR17, 0x40000040 ;  /* 0x4000004000117882 */ /* 0x000fe40000000000 */
[----:B------:R-:W-:Y:S01]  /*2050*/  UMOV UR9, UR17 ;  /* 0x0000001100097c82 */ /* 0x000fe20008000000 */
        /* <DEDUP_REMOVED lines=27> */
[----:B------:R-:W-:-:S03]  /*2210*/  UIADD3 UR5, UR8, 0x406, URZ ;  /* 0x0000040608057890 */ /* 0x000fc6000fffe03f */
[----:B------:R-:W-:Y:S01]  /*2220*/  UMOV UR8, UR16 ;  /* 0x0000001000087c82 */ /* 0x000fe20008000000 */
[----:B------:R-:W-:Y:S02]  /*2230*/  WARPGROUP.DEPBAR.LE gsb0, 0x0 ;  /* 0x00008000000079c5 */ /* 0x000fe40000010000 */
[----:B------:R-:W-:-:S06]  /*2240*/  WARPGROUP.ARRIVE ;  /* 0x00000000000079c5 */ /* 0x000fcc0000000000 */
[----:B------:R-:W-:Y:S01]  /*2250*/  IGMMA.64x16x32.S8.S8 R24, gdesc[UR40], R24, gsb0 ;  /* 0x00600000281879f1 */ /* 0x000fe20008041018 */
[----:B------:R-:W-:Y:S01]  /*2260*/  UMOV UR42, UR18 ;  /* 0x00000012002a7c82 */ /* 0x000fe20008000000 */
[----:B------:R-:W-:Y:S01]  /*2270*/  UMOV UR43, UR19 ;  /* 0x00000013002b7c82 */ /* 0x000fe20008000000 */
[----:B------:R-:W-:Y:S01]  /*2280*/  UIADD3 UR18, UR6, 0x6, URZ ;  /* 0x0000000606127890 */ /* 0x000fe2000fffe03f */
        /* <DEDUP_REMOVED lines=74> */
[----:B------:R-:W-:-:S02]  /*2730*/  WARPGROUP.DEPBAR.LE gsb0, 0x0 ;  /* 0x00008000000079c5 */ /* 0x000fc40000010000 */
        /* <DEDUP_REMOVED lines=21> */
[----:B------:R-:W-:Y:S05]  /*2890*/  @!P1 BRA `(.L_x_18) ;  /* 0x00000018001c9947 */ /* 0x000fea0003800000 */
[----:B------:R-:W-:Y:S02]  /*28a0*/  UIADD3 UR7, UR37, 0x1, URZ ;  /* 0x0000000125077890 */ /* 0x000fe4000fffe03f */
[----:B------:R-:W-:Y:S02]  /*28b0*/  IMAD.U32 R3, RZ, RZ, UR37 ;  /* 0x00000025ff037e24 */ /* 0x000fe4000f8e00ff */
[----:B------:R-:W-:-:S04]  /*28c0*/  UISETP.NE.AND UP0, UPT, UR7, 0x4, UPT ;  /* 0x000000040700788c */ /* 0x000fc8000bf05270 */
[----:B------:R-:W-:Y:S02]  /*28d0*/  USEL UR5, URZ, 0x1, UP0 ;  /* 0x000000013f057887 */ /* 0x000fe40008000000 */
[----:B------:R-:W-:Y:S02]  /*28e0*/  USEL UR7, UR7, URZ, UP0 ;  /* 0x0000003f07077287 */ /* 0x000fe40008000000 */
[----:B------:R-:W-:-:S06]  /*28f0*/  ULOP3.LUT UR5, UR36, UR5, URZ, 0x3c, !UPT ;  /* 0x0000000524057292 */ /* 0x000fcc000f8e3c3f */
[----:B------:R-:W-:-:S07]  /*2900*/  IMAD.U32 R7, RZ, RZ, UR5 ;  /* 0x00000005ff077e24 */ /* 0x000fce000f8e00ff */
.L_x_25:
[----:B------:R-:W-:Y:S05]  /*2910*/  @!P0 BRA `(.L_x_19) ;  /* 0x0000000000048947 */ /* 0x000fea0003800000 */
[----:B------:R-:W-:Y:S01]  /*2920*/  BPT.TRAP 0x1 ;  /* 0x000000040000795c */ /* 0x000fe20000300000 */
.L_x_19:
[----:B------:R-:W3:Y:S01]  /*2930*/  S2UR UR6, SR_CgaCtaId ;  /* 0x00000000000679c3 */ /* 0x000ee20000008800 */
[----:B------:R-:W-:Y:S01]  /*2940*/  UMOV UR5, 0x400 ;  /* 0x0000040000057882 */ /* 0x000fe20000000000 */
[----:B01----:R-:W-:Y:S01]  /*2950*/  IMAD.U32 R5, RZ, RZ, UR7 ;  /* 0x00000007ff057e24 */ /* 0x003fe2000f8e00ff */
[----:B------:R-:W-:Y:S01]  /*2960*/  SHF.L.U32 R4, R7, 0x1f, RZ ;  /* 0x0000001f07047819 */ /* 0x000fe200000006ff */
[----:B---3--:R-:W-:-:S06]  /*2970*/  ULEA UR5, UR6, UR5, 0x18 ;  /* 0x0000000506057291 */ /* 0x008fcc000f8ec03f */
[----:B------:R-:W-:-:S04]  /*2980*/  IMAD.U32 R6, RZ, RZ, UR5 ;  /* 0x00000005ff067e24 */ /* 0x000fc8000f8e00ff */
[----:B------:R-:W-:-:S04]  /*2990*/  IMAD R5, R5, 0x8, R6 ;  /* 0x0000000805057824 */ /* 0x000fc800078e0206 */
[----:B------:R0:W1:Y:S01]  /*29a0*/  SYNCS.PHASECHK.TRANS64.TRYWAIT P1, [R5+URZ], R4 ;  /* 0x00000004050075a7 */ /* 0x000062000802017f */
[----:B------:R-:W-:Y:S05]  /*29b0*/  @!P0 BRA `(.L_x_20) ;  /* 0x0000000000048947 */ /* 0x000fea0003800000 */
[----:B------:R-:W-:Y:S01]  /*29c0*/  BPT.TRAP 0x1 ;  /* 0x000000040000795c */ /* 0x000fe20000300000 */
.L_x_20:
[----:B-1----:R-:W-:Y:S05]  /*29d0*/  @P1 BRA `(.L_x_21) ;  /* 0x0000000000081947 */ /* 0x002fea0003800000 */
[----:B------:R-:W1:Y:S02]  /*29e0*/  SYNCS.PHASECHK.TRANS64.TRYWAIT P1, [R5+URZ], R4 ;  /* 0x00000004050075a7 */ /* 0x000e64000802017f */
[----:B-1----:R-:W-:Y:S05]  /*29f0*/  @!P1 BRA `(.L_x_22) ;  /* 0x0000008c00fc9947 */ /* 0x002fea0003800000 */
.L_x_21:
[----:B------:R-:W-:Y:S01]  /*2a00*/  ULEA UR5, UR7, UR39, 0xb ;  /* 0x0000002707057291 */ /* 0x000fe2000f8e583f */
[----:B------:R-:W-:Y:S01]  /*2a10*/  WARPGROUP.ARRIVE ;  /* 0x00000000000079c5 */ /* 0x000fe20000000000 */
[----:B------:R-:W-:Y:S01]  /*2a20*/  UIMAD UR6, UR7, 0x380, UR4 ;  /* 0x00000380070678a4 */ /* 0x000fe2000f8e0204 */
[----:B------:R-:W-:Y:S01]  /*2a30*/  UMOV UR9, 0x40000040 ;  /* 0x4000004000097882 */ /* 0x000fe20000000000 */
[----:B------:R-:W-:Y:S02]  /*2a40*/  UMOV UR11, 0x40000040 ;  /* 0x40000040000b7882 */ /* 0x000fe40000000000 */
[----:B------:R-:W-:Y:S01]  /*2a50*/  UIADD3 UR14, UR6, 0x80, URZ ;  /* 0x00000080060e7890 */ /* 0x000fe2000fffe03f */
[----:B------:R-:W-:Y:S02]  /*2a60*/  UMOV UR8, UR5 ;  /* 0x0000000500087c82 */ /* 0x000fe40008000000 */
[----:B------:R-:W-:Y:S01]  /*2a70*/  UMOV UR10, UR6 ;  /* 0x00000006000a7c82 */ /* 0x000fe20008000000 */
[----:B------:R-:W-:Y:S01]  /*2a80*/  UMOV UR12, UR8 ;  /* 0x00000008000c7c82 */ /* 0x000fe20008000000 */
[----:B------:R-:W-:Y:S01]  /*2a90*/  IGMMA.64x16x32.S8.S8 R128, gdesc[UR8], R128, gsb0 ;  /* 0x00600000088079f1 */ /* 0x000fe20008041080 */
[----:B------:R-:W-:Y:S01]  /*2aa0*/  UMOV UR13, UR9 ;  /* 0x00000009000d7c82 */ /* 0x000fe20008000000 */
[----:B------:R-:W-:Y:S01]  /*2ab0*/  UMOV UR15, 0x40000040 ;  /* 0x40000040000f7882 */ /* 0x000fe20000000000 */
[----:B------:R-:W-:Y:S01]  /*2ac0*/  UIADD3 UR18, UR6, 0x100, URZ ;  /* 0x0000010006127890 */ /* 0x000fe2000fffe03f */
[----:B------:R-:W-:Y:S01]  /*2ad0*/  UMOV UR16, UR8 ;  /* 0x0000000800107c82 */ /* 0x000fe20008000000 */
        /* <DEDUP_REMOVED lines=18> */
[----:B------:R-:W-:-:S02]  /*2c00*/  UIADD3 UR8, UR5, 0x2, URZ ;  /* 0x0000000205087890 */ /* 0x000fc4000fffe03f */
[----:B------:R-:W-:Y:S01]  /*2c10*/  UIADD3 UR9, UR6, 0x2, URZ ;  /* 0x0000000206097890 */ /* 0x000fe2000fffe03f */
[----:B------:R-:W-:Y:S02]  /*2c20*/  WARPGROUP.DEPBAR.LE gsb0, 0x0 ;  /* 0x00008000000079c5 */ /* 0x000fe40000010000 */
[----:B------:R-:W-:-:S06]  /*2c30*/  WARPGROUP.ARRIVE ;  /* 0x00000000000079c5 */ /* 0x000fcc0000000000 */
[----:B------:R-:W-:Y:S01]  /*2c40*/  IGMMA.64x16x32.S8.S8 R112, gdesc[UR12], R112, gsb0 ;  /* 0x006000000c7079f1 */ /* 0x000fe20008041070 */
[----:B------:R-:W-:Y:S02]  /*2c50*/  UIADD3 UR12, UR5, 0x400, URZ ;  /* 0x00000400050c7890 */ /* 0x000fe4000fffe03f */
        /* <DEDUP_REMOVED lines=57> */
[----:B------:R-:W-:Y:S01]  /*2ff0*/  UMOV UR12, UR8 ;  /* 0x00000008000c7c82 */ /* 0x000fe20008000000 */
[----:B------:R-:W-:Y:S01]  /*3000*/  UMOV UR13, 0x40000040 ;  /* 0x40000040000d7882 */ /* 0x000fe20000000000 */
        /* <DEDUP_REMOVED lines=76> */
[----:B------:R-:W-:Y:S02]  /*34d0*/  WARPGROUP.DEPBAR.LE gsb0, 0x0 ;  /* 0x00008000000079c5 */ /* 0x000fe40000010000 */
[----:B------:R-:W-:-:S06]  /*34e0*/  WARPGROUP.ARRIVE ;  /* 0x00000000000079c5 */ /* 0x000fcc0000000000 */
[----:B------:R-:W-:Y:S01]  /*34f0*/  IGMMA.64x16x32.S8.S8 R88, gdesc[UR16], R88, gsb0 ;  /* 0x00600000105879f1 */ /* 0x000fe20008041058 */
[----:B------:R-:W-:Y:S02]  /*3500*/  UIADD3 UR16, UR6, 0x4, URZ ;  /* 0x0000000406107890 */ /* 0x000fe4000fffe03f */
[----:B------:R-:W-:Y:S02]  /*3510*/  UIADD3 UR17, UR6, 0x84, URZ ;  /* 0x0000008406117890 */ /* 0x000fe4000fffe03f */
        /* <DEDUP_REMOVED lines=23> */
[----:B------:R-:W-:Y:S01]  /*3690*/  UMOV UR14, UR17 ;  /* 0x00000011000e7c82 */ /* 0x000fe20008000000 */
[----:B------:R-:W-:Y:S01]  /*36a0*/  UMOV UR15, 0x40000040 ;  /* 0x40000040000f7882 */ /* 0x000fe20000000000 */
[----:B------:R-:W-:Y:S01]  /*36b0*/  UMOV UR17, UR9 ;  /* 0x0000000900117c82 */ /* 0x000fe20008000000 */
        /* <DEDUP_REMOVED lines=57> */
[----:B------:R-:W-:Y:S01]  /*3a50*/  UIADD3 UR5, UR5, 0x406, URZ ;  /* 0x0000040605057890 */ /* 0x000fe2000fffe03f */
        /* <DEDUP_REMOVED lines=88> */
[----:B------:R-:W-:Y:S01]  /*3fe0*/  BPT.TRAP 0x1 ;  /* 0x000000040000795c */ /* 0x000fe20000300000 */
.L_x_23:
[----:B01----:R-:W-:Y:S01]  /*3ff0*/  IMAD R4, R3, 0x8, R6 ;  /* 0x0000000803047824 */ /* 0x003fe200078e0206 */
[----:B------:R-:W-:-:S03]  /*4000*/  ISETP.GT.U32.AND P1, PT, R19, 0x1, PT ;  /* 0x000000011300780c */ /* 0x000fc60003f24070 */
[----:B------:R-:W-:-:S05]  /*4010*/  VIADD R4, R4, 0x20 ;  /* 0x0000002004047836 */ /* 0x000fca0000000000 */
[----:B------:R-:W-:-:S04]  /*4020*/  PRMT R4, RZ, 0x654, R4 ;  /* 0x00000654ff047816 */ /* 0x000fc80000000004 */
[----:B------:R0:W-:Y:S01]  /*4030*/  SYNCS.ARRIVE.TRANS64.RED.A1T0 RZ, [R4+URZ], RZ ;  /* 0x000000ff04ff79a7 */ /* 0x0001e2000810043f */
[----:B------:R-:W-:Y:S05]  /*4040*/  @P1 BRA `(.L_x_24) ;  /* 0x0000000000041947 */ /* 0x000fea0003800000 */
[----:B------:R-:W-:Y:S01]  /*4050*/  BPT.TRAP 0x1 ;  /* 0x000000040000795c */ /* 0x000fe20000300000 */
.L_x_24:
[----:B------:R-:W-:Y:S01]  /*4060*/  UIADD3 UR7, UR7, 0x1, URZ ;  /* 0x0000000107077890 */ /* 0x000fe2000fffe03f */
[C---:B------:R-:W-:Y:S01]  /*4070*/  ISETP.GT.AND P2, PT, R0.reuse, 0x1, PT ;  /* 0x000000010000780c */ /* 0x040fe20003f44270 */
[----:B------:R-:W-:Y:S02]  /*4080*/  VIADD R3, R3, 0x1 ;  /* 0x0000000103037836 */ /* 0x000fe40000000000 */
[----:B------:R-:W-:Y:S01]  /*4090*/  UISETP.NE.AND UP0, UPT, UR7, 0x4, UPT ;  /* 0x000000040700788c */ /* 0x000fe2000bf05270 */
[----:B------:R-:W-:Y:S02]  /*40a0*/  VIADD R0, R0, 0xffffffff ;  /* 0xffffffff00007836 */ /* 0x000fe40000000000 */
[C---:B------:R-:W-:Y:S01]  /*40b0*/  ISETP.NE.AND P1, PT, R3.reuse, 0x4, PT ;  /* 0x000000040300780c */ /* 0x040fe20003f25270 */
[----:B------:R-:W-:Y:S02]  /*40c0*/  USEL UR5, URZ, 0x1, UP0 ;  /* 0x000000013f057887 */ /* 0x000fe40008000000 */
[----:B------:R-:W-:Y:S01]  /*40d0*/  USEL UR7, UR7, URZ, UP0 ;  /* 0x0000003f07077287 */ /* 0x000fe20008000000 */
[----:B------:R-:W-:-:S03]  /*40e0*/  SEL R3, R3, RZ, P1 ;  /* 0x000000ff03037207 */ /* 0x000fc60000800000 */
[----:B------:R-:W-:Y:S01]  /*40f0*/  LOP3.LUT R7, R7, UR5, RZ, 0x3c, !PT ;  /* 0x0000000507077c12 */ /* 0x000fe2000f8e3cff */
[----:B------:R-:W-:Y:S07]  /*4100*/  @P2 BRA `(.L_x_25) ;  /* 0xffffffe800002947 */ /* 0x000fee000383ffff */
.L_x_18:
[----:B------:R-:W3:Y:S02]  /*4110*/  LDC R0, c[0x0][0x28c] ;  /* 0x0000a300ff007b82 */ /* 0x000ee40000000800 */
[----:B---3--:R-:W-:-:S13]  /*4120*/  ISETP.GE.AND P1, PT, R0, 0x1, PT ;  /* 0x000000010000780c */ /* 0x008fda0003f26270 */
[----:B------:R-:W-:Y:S05]  /*4130*/  @!P1 BRA `(.L_x_26) ;  /* 0x0000000000389947 */ /* 0x000fea0003800000 */
[----:B------:R-:W-:Y:S05]  /*4140*/  @!P0 BRA `(.L_x_27) ;  /* 0x0000000000048947 */ /* 0x000fea0003800000 */
[----:B------:R-:W-:Y:S01]  /*4150*/  BPT.TRAP 0x1 ;  /* 0x000000040000795c */ /* 0x000fe20000300000 */
.L_x_27:
[----:B------:R-:W-:Y:S01]  /*4160*/  UISETP.LT.AND UP0, UPT, UR38, 0x1, UPT ;  /* 0x000000012600788c */ /* 0x000fe2000bf01270 */
[----:B------:R-:W-:-:S03]  /*4170*/  ISETP.GT.U32.AND P0, PT, R19, 0x1, PT ;  /* 0x000000011300780c */ /* 0x000fc60003f04070 */
[----:B------:R-:W-:-:S04]  /*4180*/  USEL UR4, UR38, 0x1, UP0 ;  /* 0x0000000126047887 */ /* 0x000fc80008000000 */
[----:B------:R-:W-:-:S04]  /*4190*/  UIADD3 UR4, UR37, UR38, -UR4 ;  /* 0x0000002625047290 */ /* 0x000fc8000fffe804 */
[----:B------:R-:W-:-:S04]  /*41a0*/  USHF.L.U32 UR4, UR4, 0x3, URZ ;  /* 0x0000000304047899 */ /* 0x000fc8000800063f */
[----:B------:R-:W-:-:S06]  /*41b0*/  ULOP3.LUT UR4, UR4, 0x18, URZ, 0xc0, !UPT ;  /* 0x0000001804047892 */ /* 0x000fcc000f8ec03f */
[----:B------:R-:W-:-:S05]  /*41c0*/  IMAD.U32 R3, RZ, RZ, UR4 ;  /* 0x00000004ff037e24 */ /* 0x000fca000f8e00ff */
[----:B------:R-:W-:-:S04]  /*41d0*/  IADD3 R0, R6, 0x20, R3 ;  /* 0x0000002006007810 */ /* 0x000fc80007ffe003 */
[----:B------:R-:W-:-:S04]  /*41e0*/  PRMT R0, RZ, 0x654, R0 ;  /* 0x00000654ff007816 */ /* 0x000fc80000000000 */
[----:B------:R3:W-:Y:S01]  /*41f0*/  SYNCS.ARRIVE.TRANS64.RED.A1T0 RZ, [R0+URZ], RZ ;  /* 0x000000ff00ff79a7 */ /* 0x0007e2000810043f */
[----:B------:R-:W-:Y:S05]  /*4200*/  @P0 BRA `(.L_x_26) ;  /* 0x0000000000040947 */ /* 0x000fea0003800000 */
[----:B------:R-:W-:Y:S01]  /*4210*/  BPT.TRAP 0x1 ;  /* 0x000000040000795c */ /* 0x000fe20000300000 */
.L_x_26:
[----:B------:R-:W4:Y:S01]  /*4220*/  LDC R9, c[0x0][0x288] ;  /* 0x0000a200ff097b82 */ /* 0x000f220000000800 */
[--C-:B---3--:R-:W-:Y:S01]  /*4230*/  SHF.R.U32.HI R0, RZ, 0x7, R18.reuse ;  /* 0x00000007ff007819 */ /* 0x108fe20000011612 */
[----:B------:R-:W-:Y:S01]  /*4240*/  UIADD3 UR37, UR38, UR37, URZ ;  /* 0x0000002526257290 */ /* 0x000fe2000fffe03f */
[----:B01----:R-:W-:Y:S01]  /*4250*/  LOP3.LUT R4, R18, 0x60, RZ, 0xc0, !PT ;  /* 0x0000006012047812 */ /* 0x003fe200078ec0ff */
[----:B------:R-:W-:Y:S01]  /*4260*/  IMAD R7, R136, 0x70, RZ ;  /* 0x0000007088077824 */ /* 0x000fe200078e02ff */
[----:B------:R-:W-:Y:S01]  /*4270*/  LOP3.LUT R0, R0, 0x1, RZ, 0xc0, !PT ;  /* 0x0000000100007812 */ /* 0x000fe200078ec0ff */
[----:B------:R-:W-:Y:S01]  /*4280*/  USHF.R.U32.HI UR4, URZ, 0x2, UR37 ;  /* 0x000000023f047899 */ /* 0x000fe20008011625 */
[----:B------:R-:W-:Y:S01]  /*4290*/  SHF.R.U32.HI R3, RZ, 0x2, R18 ;  /* 0x00000002ff037819 */ /* 0x000fe20000011612 */
[----:B------:R-:W-:Y:S01]  /*42a0*/  IMAD.SHL.U32 R146, R18, 0x2, RZ ;  /* 0x0000000212927824 */ /* 0x000fe200078e00ff */
[----:B------:R-:W-:Y:S01]  /*42b0*/  SHF.R.U32.HI R6, RZ, 0x1, R4 ;  /* 0x00000001ff067819 */ /* 0x000fe20000011604 */
[----:B------:R-:W-:Y:S01]  /*42c0*/  IMAD.SHL.U32 R4, R0, 0x40, RZ ;  /* 0x0000004000047824 */ /* 0x000fe200078e00ff */
[----:B------:R-:W-:Y:S01]  /*42d0*/  LOP3.LUT R3, R3, 0x7, RZ, 0xc0, !PT ;  /* 0x0000000703037812 */ /* 0x000fe200078ec0ff */
[----:B------:R-:W-:Y:S01]  /*42e0*/  ULOP3.LUT UR4, UR4, 0x1, URZ, 0xc0, !UPT ;  /* 0x0000000104047892 */ /* 0x000fe2000f8ec03f */
[----:B------:R-:W-:Y:S01]  /*42f0*/  SHF.R.S32.HI R12, RZ, 0x1f, R22 ;  /* 0x0000001fff0c7819 */ /* 0x000fe20000011416 */
[----:B------:R-:W-:Y:S01]  /*4300*/  ULDC UR8, c[0x0][0x284] ;  /* 0x0000a10000087ab9 */ /* 0x000fe20000000800 */
[--C-:B------:R-:W-:Y:S01]  /*4310*/  IADD3 R5, RZ, -R6, -R3.reuse ;  /* 0x80000006ff057210 */ /* 0x100fe20007ffe803 */
[----:B------:R-:W-:Y:S01]  /*4320*/  UISETP.GT.U32.AND UP1, UPT, UR37, 0x3, UPT ;  /* 0x000000032500788c */ /* 0x000fe2000bf24070 */
[----:B------:R-:W-:Y:S01]  /*4330*/  LOP3.LUT R3, R4, 0x40, R3, 0xe2, !PT ;  /* 0x0000004004037812 */ /* 0x000fe200078ee203 */
[----:B------:R-:W-:Y:S01]  /*4340*/  UISETP.NE.U32.AND UP0, UPT, UR4, 0x1, UPT ;  /* 0x000000010400788c */ /* 0x000fe2000bf05070 */
[----:B------:R-:W-:Y:S01]  /*4350*/  LOP3.LUT R4, R18, 0x3, RZ, 0xc0, !PT ;  /* 0x0000000312047812 */ /* 0x000fe200078ec0ff */
[----:B------:R-:W-:Y:S01]  /*4360*/  ULDC.64 UR6, c[0x0][0x5d0] ;  /* 0x0001740000067ab9 */ /* 0x000fe20000000a00 */
[C---:B------:R-:W-:Y:S01]  /*4370*/  LOP3.LUT R146, R7.reuse, 0x6, R146, 0xf8, !PT ;  /* 0x0000000607927812 */ /* 0x040fe200078ef892 */
[----:B------:R-:W-:Y:S01]  /*4380*/  UISETP.LT.U32.AND UP1, UPT, UR38, 0x4, UP1 ;  /* 0x000000042600788c */ /* 0x000fe20008f21070 */
[----:B------:R-:W-:Y:S01]  /*4390*/  IMAD R0, R0, -0x40, R5 ;  /* 0xffffffc000007824 */ /* 0x000fe200078e0205 */
[----:B----4-:R-:W-:Y:S01]  /*43a0*/  ISETP.GE.AND P0, PT, R7, R9, PT ;  /* 0x000000090700720c */ /* 0x010fe20003f06270 */
[----:B------:R-:W-:Y:S01]  /*43b0*/  IMAD R8, R4, -0x2, R9 ;  /* 0xfffffffe04087824 */ /* 0x000fe200078e0209 */
[----:B------:R-:W-:Y:S01]  /*43c0*/  UISETP.GT.U32.AND UP0, UPT, UR38, 0x3, !UP0 ;  /* 0x000000032600788c */ /* 0x000fe2000c704070 */
[C---:B------:R-:W-:Y:S01]  /*43d0*/  IMAD.SHL.U32 R9, R137.reuse, 0x100, RZ ;  /* 0x0000010089097824 */ /* 0x040fe200078e00ff */
[----:B------:R-:W-:Y:S01]  /*43e0*/  SHF.R.S32.HI R147, RZ, 0x1f, R146 ;  /* 0x0000001fff937819 */ /* 0x000fe20000011492 */
[----:B------:R-:W-:Y:S01]  /*43f0*/  IMAD R5, R12, UR6, RZ ;  /* 0x000000060c057c24 */ /* 0x000fe2000f8e02ff */
[----:B------:R-:W-:Y:S01]  /*4400*/  USEL UR5, URZ, 0x1, !UP1 ;  /* 0x000000013f057887 */ /* 0x000fe2000c800000 */
[----:B------:R-:W-:Y:S01]  /*4410*/  IMAD.WIDE R20, R137, 0x100, RZ ;  /* 0x0000010089147825 */ /* 0x000fe200078e02ff */
[----:B------:R-:W-:Y:S01]  /*4420*/  ISETP.GE.OR P0, PT, R9, UR8, P0 ;  /* 0x0000000809007c0c */ /* 0x000fe20008706670 */
[----:B------:R-:W-:-:S02]  /*4430*/  USEL UR4, URZ, 0x1, !UP0 ;  /* 0x000000013f047887 */ /* 0x000fc4000c000000 */
[----:B------:R-:W-:Y:S01]  /*4440*/  IMAD R11, R22, UR7, R5 ;  /* 0x00000007160b7c24 */ /* 0x000fe2000f8e0205 */
[----:B------:R-:W-:Y:S01]  /*4450*/  LOP3.LUT R155, R20, R3, R6, 0xfe, !PT ;  /* 0x00000003149b7212 */ /* 0x000fe200078efe06 */
[----:B------:R-:W-:Y:S01]  /*4460*/  IMAD.WIDE.U32 R4, R22, UR6, R146 ;  /* 0x0000000616047c25 */ /* 0x000fe2000f8e0092 */
[----:B------:R-:W-:Y:S01]  /*4470*/  ULOP3.LUT UR37, UR37, 0x3, URZ, 0xc0, !UPT ;  /* 0x0000000325257892 */ /* 0x000fe2000f8ec03f */
[----:B------:R-:W-:Y:S01]  /*4480*/  IADD3 R3, -R9, UR8, R0 ;  /* 0x0000000809037c10 */ /* 0x000fe2000fffe100 */
[----:B------:R-:W-:Y:S01]  /*4490*/  ULOP3.LUT UR36, UR4, UR36, UR5, 0x96, !UPT ;  /* 0x0000002404247292 */ /* 0x000fe2000f8e9605 */
[----:B------:R-:W-:Y:S02]  /*44a0*/  IMAD.IADD R5, R5, 0x1, R11 ;  /* 0x0000000105057824 */ /* 0x000fe400078e020b */
[----:B------:R-:W-:Y:S02]  /*44b0*/  IMAD.IADD R0, R8, 0x1, -R7 ;  /* 0x0000000108007824 */ /* 0x000fe400078e0a07 */
[----:B------:R-:W-:Y:S01]  /*44c0*/  IMAD.MOV.U32 R137, RZ, RZ, -0x1 ;  /* 0xffffffffff897424 */ /* 0x000fe200078e00ff */
[----:B------:R-:W-:Y:S06]  /*44d0*/  @P0 BRA `(.L_x_28) ;  /* 0x0000005400f80947 */ /* 0x000fec0003800000 */
[----:B------:R-:W0:Y:S01]  /*44e0*/  LDC.64 R10, c[0x0][0x5c8] ;  /* 0x00017200ff0a7b82 */ /* 0x000e220000000a00 */
[----:B------:R-:W-:Y:S01]  /*44f0*/  ULDC.64 UR4, c[0x0][0x5c0] ;  /* 0x0001700000047ab9 */ /* 0x000fe20000000a00 */
[----:B------:R-:W-:Y:S01]  /*4500*/  BSSY B0, `(.L_x_28) ;  /* 0x000057b000007945 */ /* 0x000fe20003800000 */
[-C--:B0-----:R-:W-:Y:S01]  /*4510*/  IMAD R6, R21, R10.reuse, RZ ;  /* 0x0000000a15067224 */ /* 0x081fe200078e02ff */
[----:B------:R-:W-:Y:S01]  /*4520*/  SHF.L.U64.HI R13, R10, 0x3, R11 ;  /* 0x000000030a0d7819 */ /* 0x000fe2000001020b */
[----:B------:R-:W-:-:S04]  /*4530*/  IMAD.WIDE.U32 R4, R155, R10, R4 ;  /* 0x0000000a9b047225 */ /* 0x000fc800078e0004 */
[----:B------:R-:W-:Y:S01]  /*4540*/  IMAD R7, R155, R11, R6 ;  /* 0x0000000b9b077224 */ /* 0x000fe200078e0206 */
[----:B------:R-:W-:Y:S01]  /*4550*/  IADD3 R4, P0, R4, UR4, RZ ;  /* 0x0000000404047c10 */ /* 0x000fe2000ff1e0ff */
[----:B------:R-:W-:Y:S02]  /*4560*/  IMAD.SHL.U32 R9, R10, 0x8, RZ ;  /* 0x000000080a097824 */ /* 0x000fe400078e00ff */
[----:B------:R-:W-:Y:S02]  /*4570*/  IMAD.IADD R7, R5, 0x1, R7 ;  /* 0x0000000105077824 */ /* 0x000fe400078e0207 */
[----:B------:R-:W-:Y:S01]  /*4580*/  IMAD R15, R11, 0x78, RZ ;  /* 0x000000780b0f7824 */ /* 0x000fe200078e02ff */
[----:B------:R-:W-:Y:S02]  /*4590*/  IADD3 R6, P1, R9, R4, RZ ;  /* 0x0000000409067210 */ /* 0x000fe40007f3e0ff */
[----:B------:R-:W-:Y:S02]  /*45a0*/  IADD3.X R5, R7, UR5, RZ, P0, !PT ;  /* 0x0000000507057c10 */ /* 0x000fe400087fe4ff */
[----:B-----5:R-:W-:-:S03]  /*45b0*/  ISETP.NE.AND P0, PT, R138, RZ, PT ;  /* 0x000000ff8a00720c */ /* 0x020fc60003f05270 */
[----:B------:R-:W-:Y:S02]  /*45c0*/  IMAD.X R7, R13, 0x1, R5, P1 ;  /* 0x000000010d077824 */ /* 0x000fe400008e0605 */
[----:B------:R-:W-:-:S04]  /*45d0*/  IMAD.WIDE.U32 R10, R10, 0x78, R6 ;  /* 0x000000780a0a7825 */ /* 0x000fc800078e0006 */
[----:B------:R-:W-:Y:S01]  /*45e0*/  IMAD.IADD R11, R11, 0x1, R15 ;  /* 0x000000010b0b7824 */ /* 0x000fe200078e020f */
[----:B------:R-:W-:-:S05]  /*45f0*/  IADD3 R8, P1, R9, R10, RZ ;  /* 0x0000000a09087210 */ /* 0x000fca0007f3e0ff */
[----:B------:R-:W-:Y:S01]  /*4600*/  IMAD.X R9, R13, 0x1, R11, P1 ;  /* 0x000000010d097824 */ /* 0x000fe200008e060b */
[----:B------:R-:W-:Y:S07]  /*4610*/  @!P0 BRA `(.L_x_29) ;  /* 0x0000004000548947 */ /* 0x000fee0003800000 */
[----:B------:R-:W0:Y:S01]  /*4620*/  LDC.64 R142, c[0x0][0x5b0] ;  /* 0x00016c00ff8e7b82 */ /* 0x000e220000000a00 */
[----:B------:R-:W-:Y:S01]  /*4630*/  ULDC.64 UR4, c[0x0][0x5b8] ;  /* 0x00016e0000047ab9 */ /* 0x000fe20000000a00 */
[----:B------:R-:W-:Y:S01]  /*4640*/  ISETP.GE.AND P3, PT, R3, 0x1, PT ;  /* 0x000000010300780c */ /* 0x000fe20003f66270 */
[----:B------:R-:W-:Y:S01]  /*4650*/  IMAD R13, R12, UR4, RZ ;  /* 0x000000040c0d7c24 */ /* 0x000fe2000f8e02ff */
[----:B------:R-:W-:Y:S01]  /*4660*/  BSSY B1, `(.L_x_30) ;  /* 0x000000e000017945 */ /* 0x000fe20003800000 */
[----:B------:R-:W-:Y:S01]  /*4670*/  IMAD.WIDE.U32 R146, R22, UR4, R146 ;  /* 0x0000000416927c25 */ /* 0x000fe2000f8e0092 */
[----:B------:R-:W-:Y:S02]  /*4680*/  ISETP.LT.OR P1, PT, R0, 0x1, !P3 ;  /* 0x000000010000780c */ /* 0x000fe40005f21670 */
[----:B------:R-:W1:Y:S01]  /*4690*/  LDC.64 R140, c[0x0][0x5a8] ;  /* 0x00016a00ff8c7b82 */ /* 0x000e620000000a00 */
[----:B------:R-:W-:Y:S02]  /*46a0*/  IMAD R13, R22, UR5, R13 ;  /* 0x00000005160d7c24 */ /* 0x000fe4000f8e020d */
[----:B------:R-:W-:-:S02]  /*46b0*/  IMAD.MOV.U32 R144, RZ, RZ, R146 ;  /* 0x000000ffff907224 */ /* 0x000fc400078e0092 */
[----:B------:R-:W-:Y:S02]  /*46c0*/  IMAD.IADD R145, R147, 0x1, R13 ;  /* 0x0000000193917824 */ /* 0x000fe400078e020d */
[-C--:B0-----:R-:W-:Y:S02]  /*46d0*/  IMAD R14, R21, R142.reuse, RZ ;  /* 0x0000008e150e7224 */ /* 0x081fe400078e02ff */
[----:B------:R-:W-:-:S04]  /*46e0*/  IMAD.WIDE.U32 R12, R155, R142, R144 ;  /* 0x0000008e9b0c7225 */ /* 0x000fc800078e0090 */
[----:B------:R-:W-:Y:S01]  /*46f0*/  IMAD R153, R155, R143, R14 ;  /* 0x0000008f9b997224 */ /* 0x000fe200078e020e */
[----:B-1----:R-:W-:-:S04]  /*4700*/  IADD3 R12, P0, R12, R140, RZ ;  /* 0x0000008c0c0c7210 */ /* 0x002fc80007f1e0ff */
[----:B------:R-:W-:Y:S01]  /*4710*/  IADD3.X R13, R141, R13, R153, P0, !PT ;  /* 0x0000000d8d0d7210 */ /* 0x000fe200007fe499 */
[----:B------:R-:W-:Y:S08]  /*4720*/  @P1 BRA `(.L_x_31) ;  /* 0x0000000000041947 */ /* 0x000ff00003800000 */
[----:B--2---:R0:W5:Y:S02]  /*4730*/  LDG.E.U8 R139, desc[UR44][R12.64] ;  /* 0x0000002c0c8b7981 */ /* 0x004164000c1e1100 */
.L_x_31:
[----:B------:R-:W-:Y:S05]  /*4740*/  BSYNC B1 ;  /* 0x0000000000017941 */ /* 0x000fea0003800000 */
.L_x_30:
[----:B-----5:R-:W-:Y:S01]  /*4750*/  LOP3.LUT R14, R139, 0xffff, RZ, 0xc0, !PT ;  /* 0x0000ffff8b0e7812 */ /* 0x020fe200078ec0ff */
[----:B------:R-:W-:Y:S01]  /*4760*/  IMAD.SHL.U32 R148, R142, 0x8, RZ ;  /* 0x000000088e947824 */ /* 0x000fe200078e00ff */
[----:B------:R-:W-:Y:S01]  /*4770*/  ISETP.LT.OR P4, PT, R0, 0x2, !P3 ;  /* 0x000000020000780c */ /* 0x000fe20005f81670 */
[----:B------:R-:W-:Y:S01]  /*4780*/  BSSY B1, `(.L_x_32) ;  /* 0x000000b000017945 */ /* 0x000fe20003800000 */
[----:B------:R-:W-:Y:S02]  /*4790*/  PRMT R15, R14, 0x8880, RZ ;  /* 0x000088800e0f7816 */ /* 0x000fe400000000ff */
[----:B------:R-:W-:-:S03]  /*47a0*/  SHF.L.U64.HI R149, R142, 0x3, R143 ;  /* 0x000000038e957819 */ /* 0x000fc6000001028f */
[----:B------:R-:W-:Y:S02]  /*47b0*/  IMAD R22, R15, R138, RZ ;  /* 0x0000008a0f167224 */ /* 0x000fe400078e02ff */
[----:B------:R-:W-:-:S04]  /*47c0*/  IMAD.WIDE.U32 R14, R155, R142, R148 ;  /* 0x0000008e9b0e7225 */ /* 0x000fc800078e0094 */
[----:B------:R-:W-:-:S05]  /*47d0*/  @!P1 IMAD R151, R128, R23, R22 ;  /* 0x0000001780979224 */ /* 0x000fca00078e0216 */
[----:B------:R1:W-:Y:S01]  /*47e0*/  @!P1 STG.E.U8 desc[UR44][R4.64], R151 ;  /* 0x0000009704009986 */ /* 0x0003e2000c10112c */
[----:B------:R-:W-:Y:S05]  /*47f0*/  @P4 BRA `(.L_x_33) ;  /* 0x00000000000c4947 */ /* 0x000fea0003800000 */
[----:B--2---:R-:W1:Y:S02]  /*4800*/  LDG.E.U8 R139, desc[UR44][R12.64+0x1] ;  /* 0x0000012c0c8b7981 */ /* 0x004e64000c1e1100 */
[----:B-1----:R-:W-:-:S05]  /*4810*/  PRMT R151, R139, 0x8880, RZ ;  /* 0x000088808b977816 */ /* 0x002fca00000000ff */
[----:B------:R-:W-:-:S07]  /*4820*/  IMAD R22, R151, R138, RZ ;  /* 0x0000008a97167224 */ /* 0x000fce00078e02ff */
.L_x_33:
[----:B------:R-:W-:Y:S05]  /*4830*/  BSYNC B1 ;  /* 0x0000000000017941 */ /* 0x000fea0003800000 */
.L_x_32:
[----:B------:R-:W-:Y:S01]  /*4840*/  @!P4 IMAD R129, R129, R23, R22 ;  /* 0x000000178181c224 */ /* 0x000fe200078e0216 */
[----:B------:R-:W-:Y:S01]  /*4850*/  ISETP.GE.AND P0, PT, R3, 0x9, PT ;  /* 0x000000090300780c */ /* 0x000fe20003f06270 */
[----:B------:R-:W-:Y:S01]  /*4860*/  IMAD.IADD R15, R153, 0x1, R15 ;  /* 0x00000001990f7824 */ /* 0x000fe200078e020f */
[----:B------:R-:W-:Y:S01]  /*4870*/  IADD3 R14, P1, P2, R146, R140, R14 ;  /* 0x0000008c920e7210 */ /* 0x000fe20007a3e00e */
[----:B------:R-:W-:Y:S01]  /*4880*/  BSSY B1, `(.L_x_34) ;  /* 0x000000b000017945 */ /* 0x000fe20003800000 */
[----:B------:R3:W-:Y:S01]  /*4890*/  @!P4 STG.E.U8 desc[UR44][R4.64+0x1], R129 ;  /* 0x000001810400c986 */ /* 0x0007e2000c10112c */
[----:B------:R-:W-:Y:S02]  /*48a0*/  ISETP.LT.OR P4, PT, R0, 0x1, !P0 ;  /* 0x000000010000780c */ /* 0x000fe40004781670 */
[----:B------:R-:W-:Y:S02]  /*48b0*/  IADD3.X R15, R145, R141, R15, P1, P2 ;  /* 0x0000008d910f7210 */ /* 0x000fe40000fe440f */
[----:B------:R-:W-:-:S02]  /*48c0*/  IADD3 R155, P5, R155, 0x80, RZ ;  /* 0x000000809b9b7810 */ /* 0x000fc40007fbe0ff */
[C---:B------:R-:W-:Y:S02]  /*48d0*/  ISETP.LT.OR P1, PT, R0.reuse, 0x2, !P0 ;  /* 0x000000020000780c */ /* 0x040fe40004721670 */
[----:B------:R-:W-:-:S05]  /*48e0*/  ISETP.LT.OR P2, PT, R0, 0x9, !P3 ;  /* 0x000000090000780c */ /* 0x000fca0005f41670 */
[----:B---3--:R-:W-:Y:S08]  /*48f0*/  @P4 BRA `(.L_x_35) ;  /* 0x00000000000c4947 */ /* 0x008ff00003800000 */
[----:B--2---:R-:W2:Y:S02]  /*4900*/  LDG.E.U8 R139, desc[UR44][R14.64] ;  /* 0x0000002c0e8b7981 */ /* 0x004ea4000c1e1100 */
[----:B--2---:R-:W-:-:S05]  /*4910*/  PRMT R129, R139, 0x8880, RZ ;  /* 0x000088808b817816 */ /* 0x004fca00000000ff */
[----:B------:R-:W-:-:S07]  /*4920*/  IMAD R22, R129, R138, RZ ;  /* 0x0000008a81167224 */ /* 0x000fce00078e02ff */
.L_x_35:
[----:B------:R-:W-:Y:S05]  /*4930*/  BSYNC B1 ;  /* 0x0000000000017941 */ /* 0x000fea0003800000 */
.L_x_34:
[----:B------:R-:W-:Y:S01]  /*4940*/  @!P4 IMAD R129, R130, R23, R22 ;  /* 0x000000178281c224 */ /* 0x000fe200078e0216 */
[----:B------:R-:W-:Y:S04]  /*4950*/  BSSY B1, `(.L_x_36) ;  /* 0x0000006000017945 */ /* 0x000fe80003800000 */
[----:B------:R3:W-:Y:S01]  /*4960*/  @!P4 STG.E.U8 desc[UR44][R6.64], R129 ;  /* 0x000000810600c986 */ /* 0x0007e2000c10112c */
[----:B------:R-:W-:Y:S05]  /*4970*/  @P1 BRA `(.L_x_37) ;  /* 0x00000000000c1947 */ /* 0x000fea0003800000 */
[----:B--2---:R-:W3:Y:S02]  /*4980*/  LDG.E.U8 R139, desc[UR44][R14.64+0x1] ;  /* 0x0000012c0e8b7981 */ /* 0x004ee4000c1e1100 */
[----:B---3--:R-:W-:-:S05]  /*4990*/  PRMT R129, R139, 0x8880, RZ ;  /* 0x000088808b817816 */ /* 0x008fca00000000ff */
[----:B------:R-:W-:-:S07]  /*49a0*/  IMAD R22, R129, R138, RZ ;  /* 0x0000008a81167224 */ /* 0x000fce00078e02ff */
.L_x_37:
[----:B------:R-:W-:Y:S05]  /*49b0*/  BSYNC B1 ;  /* 0x0000000000017941 */ /* 0x000fea0003800000 */
.L_x_36:
[----:B------:R-:W-:Y:S01]  /*49c0*/  @!P1 IMAD R131, R131, R23, R22 ;  /* 0x0000001783839224 */ /* 0x000fe200078e0216 */
[----:B------:R-:W-:Y:S04]  /*49d0*/  BSSY B1, `(.L_x_38) ;  /* 0x0000006000017945 */ /* 0x000fe80003800000 */
[----:B------:R4:W-:Y:S01]  /*49e0*/  @!P1 STG.E.U8 desc[UR44][R6.64+0x1], R131 ;  /* 0x0000018306009986 */ /* 0x0009e2000c10112c */
[----:B------:R-:W-:Y:S05]  /*49f0*/  @P2 BRA `(.L_x_39) ;  /* 0x00000000000c2947 */ /* 0x000fea0003800000 */
[----:B--2---:R-:W3:Y:S02]  /*4a00*/  LDG.E.U8 R139, desc[UR44][R12.64+0x8] ;  /* 0x0000082c0c8b7981 */ /* 0x004ee4000c1e1100 */
[----:B---3--:R-:W-:-:S05]  /*4a10*/  PRMT R129, R139, 0x8880, RZ ;  /* 0x000088808b817816 */ /* 0x008fca00000000ff */
[----:B------:R-:W-:-:S07]  /*4a20*/  IMAD R22, R129, R138, RZ ;  /* 0x0000008a81167224 */ /* 0x000fce00078e02ff */
.L_x_39:
[----:B------:R-:W-:Y:S05]  /*4a30*/  BSYNC B1 ;  /* 0x0000000000017941 */ /* 0x000fea0003800000 */
.L_x_38:
[----:B------:R-:W-:Y:S01]  /*4a40*/  ISETP.LT.OR P1, PT, R0, 0xa, !P3 ;  /* 0x0000000a0000780c */ /* 0x000fe20005f21670 */
[----:B----4-:R-:W-:Y:S01]  /*4a50*/  @!P2 IMAD R131, R132, R23, R22 ;  /* 0x000000178483a224 */ /* 0x010fe200078e0216 */
[----:B------:R-:W-:Y:S01]  /*4a60*/  BSSY B1, `(.L_x_40) ;  /* 0x000000b000017945 */ /* 0x000fe20003800000 */
[----:B---3--:R-:W-:-:S03]  /*4a70*/  IMAD.WIDE.U32 R128, R155, R142, R144 ;  /* 0x0000008e9b807225 */ /* 0x008fc600078e0090 */
[----:B------:R3:W-:Y:S01]  /*4a80*/  @!P2 STG.E.U8 desc[UR44][R4.64+0x8], R131 ;  /* 0x000008830400a986 */ /* 0x0007e2000c10112c */
[----:B------:R-:W-:Y:S01]  /*4a90*/  IMAD.X R21, RZ, RZ, R21, P5 ;  /* 0x000000ffff157224 */ /* 0x000fe200028e0615 */
[C---:B------:R-:W-:Y:S02]  /*4aa0*/  ISETP.LT.OR P5, PT, R0.reuse, 0x9, !P0 ;  /* 0x000000090000780c */ /* 0x040fe400047a1670 */
[----:B------:R-:W-:Y:S02]  /*4ab0*/  ISETP.LT.OR P2, PT, R0, 0xa, !P0 ;  /* 0x0000000a0000780c */ /* 0x000fe40004741670 */
[----:B------:R-:W-:Y:S01]  /*4ac0*/  IADD3 R20, P4, R128, R140, RZ ;  /* 0x0000008c80147210 */ /* 0x000fe20007f9e0ff */
[----:B------:R-:W-:-:S12]  /*4ad0*/  @P1 BRA `(.L_x_41) ;  /* 0x00000000000c1947 */ /* 0x000fd80003800000 */
[----:B--2---:R-:W3:Y:S02]  /*4ae0*/  LDG.E.U8 R139, desc[UR44][R12.64+0x9] ;  /* 0x0000092c0c8b7981 */ /* 0x004ee4000c1e1100 */
[----:B---3--:R-:W-:-:S05]  /*4af0*/  PRMT R131, R139, 0x8880, RZ ;  /* 0x000088808b837816 */ /* 0x008fca00000000ff */
[----:B------:R-:W-:-:S07]  /*4b00*/  IMAD R22, R131, R138, RZ ;  /* 0x0000008a83167224 */ /* 0x000fce00078e02ff */
.L_x_41:
[----:B------:R-:W-:Y:S05]  /*4b10*/  BSYNC B1 ;  /* 0x0000000000017941 */ /* 0x000fea0003800000 */
.L_x_40:
[----:B------:R-:W-:Y:S01]  /*4b20*/  @!P1 IMAD R133, R133, R23, R22 ;  /* 0x0000001785859224 */ /* 0x000fe200078e0216 */
[----:B------:R-:W-:Y:S01]  /*4b30*/  BSSY B1, `(.L_x_42) ;  /* 0x0000007000017945 */ /* 0x000fe20003800000 */
[----:B------:R-:W-:-:S03]  /*4b40*/  IMAD R130, R21, R142, RZ ;  /* 0x0000008e15827224 */ /* 0x000fc600078e02ff */
[----:B------:R4:W-:Y:S01]  /*4b50*/  @!P1 STG.E.U8 desc[UR44][R4.64+0x9], R133 ;  /* 0x0000098504009986 */ /* 0x0009e2000c10112c */
[----:B------:R-:W-:Y:S05]  /*4b60*/  @P5 BRA `(.L_x_43) ;  /* 0x00000000000c5947 */ /* 0x000fea0003800000 */
[----:B--2---:R-:W3:Y:S02]  /*4b70*/  LDG.E.U8 R139, desc[UR44][R14.64+0x8] ;  /* 0x0000082c0e8b7981 */ /* 0x004ee4000c1e1100 */
[----:B---3--:R-:W-:-:S05]  /*4b80*/  PRMT R131, R139, 0x8880, RZ ;  /* 0x000088808b837816 */ /* 0x008fca00000000ff */
[----:B------:R-:W-:-:S07]  /*4b90*/  IMAD R22, R131, R138, RZ ;  /* 0x0000008a83167224 */ /* 0x000fce00078e02ff */
.L_x_43:
[----:B------:R-:W-:Y:S05]  /*4ba0*/  BSYNC B1 ;  /* 0x0000000000017941 */ /* 0x000fea0003800000 */
.L_x_42:
[----:B---3--:R-:W-:Y:S01]  /*4bb0*/  @!P5 IMAD R131, R134, R23, R22 ;  /* 0x000000178683d224 */ /* 0x008fe200078e0216 */
[----:B------:R-:W-:Y:S01]  /*4bc0*/  BSSY B1, `(.L_x_44) ;  /* 0x0000007000017945 */ /* 0x000fe20003800000 */
[----:B----4-:R-:W-:-:S03]  /*4bd0*/  IMAD R133, R155, R143, R130 ;  /* 0x0000008f9b857224 */ /* 0x010fc600078e0282 */
[----:B------:R3:W-:Y:S01]  /*4be0*/  @!P5 STG.E.U8 desc[UR44][R6.64+0x8], R131 ;  /* 0x000008830600d986 */ /* 0x0007e2000c10112c */
[----:B------:R-:W-:Y:S05]  /*4bf0*/  @P2 BRA `(.L_x_45) ;  /* 0x00000000000c2947 */ /* 0x000fea0003800000 */
[----:B--2---:R-:W3:Y:S02]  /*4c00*/  LDG.E.U8 R139, desc[UR44][R14.64+0x9] ;  /* 0x0000092c0e8b7981 */ /* 0x004ee4000c1e1100 */
[----:B---3--:R-:W-:-:S05]  /*4c10*/  PRMT R131, R139, 0x8880, RZ ;  /* 0x000088808b837816 */ /* 0x008fca00000000ff */
[----:B------:R-:W-:-:S07]  /*4c20*/  IMAD R22, R131, R138, RZ ;  /* 0x0000008a83167224 */ /* 0x000fce00078e02ff */
.L_x_45:
[----:B------:R-:W-:Y:S05]  /*4c30*/  BSYNC B1 ;  /* 0x0000000000017941 */ /* 0x000fea0003800000 */
.L_x_44:
[----:B------:R-:W-:Y:S01]  /*4c40*/  ISETP.GE.AND P1, PT, R3, 0x81, PT ;  /* 0x000000810300780c */ /* 0x000fe20003f26270 */
[----:B------:R-:W-:Y:S01]  /*4c50*/  @!P2 IMAD R135, R135, R23, R22 ;  /* 0x000000178787a224 */ /* 0x000fe200078e0216 */
[----:B------:R-:W-:Y:S01]  /*4c60*/  IADD3.X R21, R141, R129, R133, P4, !PT ;  /* 0x000000818d157210 */ /* 0x000fe200027fe485 */
[----:B------:R-:W-:Y:S01]  /*4c70*/  IMAD.WIDE.U32 R142, R155, R142, R148 ;  /* 0x0000008e9b8e7225 */ /* 0x000fe200078e0094 */
[----:B------:R-:W-:Y:S01]  /*4c80*/  ISETP.LT.OR P4, PT, R0, 0x1, !P1 ;  /* 0x000000010000780c */ /* 0x000fe20004f81670 */
[----:B------:R-:W-:Y:S01]  /*4c90*/  BSSY B1, `(.L_x_46) ;  /* 0x0000008000017945 */ /* 0x000fe20003800000 */
[----:B------:R4:W-:Y:S01]  /*4ca0*/  @!P2 STG.E.U8 desc[UR44][R6.64+0x9], R135 ;  /* 0x000009870600a986 */ /* 0x0009e2000c10112c */
[----:B------:R-:W-:Y:S01]  /*4cb0*/  IADD3 R128, P2, P5, R146, R140, R142 ;  /* 0x0000008c92807210 */ /* 0x000fe20007d5e08e */
[----:B------:R-:W-:-:S09]  /*4cc0*/  IMAD.IADD R142, R133, 0x1, R143 ;  /* 0x00000001858e7824 */ /* 0x000fd200078e028f */
[----:B------:R-:W-:Y:S05]  /*4cd0*/  @P4 BRA `(.L_x_47) ;  /* 0x00000000000c4947 */ /* 0x000fea0003800000 */
[----:B--2---:R-:W3:Y:S02]  /*4ce0*/  LDG.E.U8 R139, desc[UR44][R20.64] ;  /* 0x0000002c148b7981 */ /* 0x004ee4000c1e1100 */
[----:B---3--:R-:W-:-:S05]  /*4cf0*/  PRMT R131, R139, 0x8880, RZ ;  /* 0x000088808b837816 */ /* 0x008fca00000000ff */
[----:B------:R-:W-:-:S07]  /*4d00*/  IMAD R22, R131, R138, RZ ;  /* 0x0000008a83167224 */ /* 0x000fce00078e02ff */
.L_x_47:
[----:B------:R-:W-:Y:S05]  /*4d10*/  BSYNC B1 ;  /* 0x0000000000017941 */ /* 0x000fea0003800000 */
.L_x_46:
[----:B---3--:R-:W-:Y:S01]  /*4d20*/  @!P4 IMAD R131, R120, R23, R22 ;  /* 0x000000177883c224 */ /* 0x008fe200078e0216 */
[----:B------:R-:W-:Y:S01]  /*4d30*/  IADD3.X R129, R145, R141, R142, P2, P5 ;  /* 0x0000008d91817210 */ /* 0x000fe200017ea48e */
[----:B------:R-:W-:Y:S01]  /*4d40*/  BSSY B1, `(.L_x_48) ;  /* 0x0000009000017945 */ /* 0x000fe20003800000 */
[----:B------:R-:W-:Y:S02]  /*4d50*/  ISETP.GE.AND P2, PT, R3, 0x89, PT ;  /* 0x000000890300780c */ /* 0x000fe40003f46270 */
[----:B------:R3:W-:Y:S01]  /*4d60*/  @!P4 STG.E.U8 desc[UR44][R10.64], R131 ;  /* 0x000000830a00c986 */ /* 0x0007e2000c10112c */
[C---:B------:R-:W-:Y:S02]  /*4d70*/  ISETP.LT.OR P4, PT, R0.reuse, 0x2, !P1 ;  /* 0x000000020000780c */ /* 0x040fe40004f81670 */
[----:B------:R-:W-:-:S11]  /*4d80*/  ISETP.LT.OR P5, PT, R0, 0x1, !P2 ;  /* 0x000000010000780c */ /* 0x000fd600057a1670 */
[----:B---3--:R-:W-:Y:S05]  /*4d90*/  @P4 BRA `(.L_x_49) ;  /* 0x00000000000c4947 */ /* 0x008fea0003800000 */
[----:B--2---:R-:W2:Y:S02]  /*4da0*/  LDG.E.U8 R139, desc[UR44][R20.64+0x1] ;  /* 0x0000012c148b7981 */ /* 0x004ea4000c1e1100 */
[----:B--2---:R-:W-:-:S05]  /*4db0*/  PRMT R3, R139, 0x8880, RZ ;  /* 0x000088808b037816 */ /* 0x004fca00000000ff */
[----:B------:R-:W-:-:S07]  /*4dc0*/  IMAD R22, R3, R138, RZ ;  /* 0x0000008a03167224 */ /* 0x000fce00078e02ff */
.L_x_49:
[----:B------:R-:W-:Y:S05]  /*4dd0*/  BSYNC B1 ;  /* 0x0000000000017941 */ /* 0x000fea0003800000 */
.L_x_48:
[----:B------:R-:W-:Y:S01]  /*4de0*/  @!P4 IMAD R121, R121, R23, R22 ;  /* 0x000000177979c224 */ /* 0x000fe200078e0216 */
[----:B------:R-:W-:Y:S04]  /*4df0*/  BSSY B1, `(.L_x_50) ;  /* 0x0000006000017945 */ /* 0x000fe80003800000 */
[----:B------:R3:W-:Y:S01]  /*4e00*/  @!P4 STG.E.U8 desc[UR44][R10.64+0x1], R121 ;  /* 0x000001790a00c986 */ /* 0x0007e2000c10112c */
[----:B------:R-:W-:Y:S05]  /*4e10*/  @P5 BRA `(.L_x_51) ;  /* 0x00000000000c5947 */ /* 0x000fea0003800000 */
[----:B--2---:R-:W2:Y:S02]  /*4e20*/  LDG.E.U8 R139, desc[UR44][R128.64] ;  /* 0x0000002c808b7981 */ /* 0x004ea4000c1e1100 */
[----:B--2---:R-:W-:-:S05]  /*4e30*/  PRMT R3, R139, 0x8880, RZ ;  /* 0x000088808b037816 */ /* 0x004fca00000000ff */
[----:B------:R-:W-:-:S07]  /*4e40*/  IMAD R22, R3, R138, RZ ;  /* 0x0000008a03167224 */ /* 0x000fce00078e02ff */
.L_x_51:
[----:B------:R-:W-:Y:S05]  /*4e50*/  BSYNC B1 ;  /* 0x0000000000017941 */ /* 0x000fea0003800000 */
.L_x_50:
[----:B------:R-:W-:Y:S01]  /*4e60*/  ISETP.LT.OR P4, PT, R0, 0x2, !P2 ;  /* 0x000000020000780c */ /* 0x000fe20005781670 */
[----:B------:R-:W-:Y:S01]  /*4e70*/  @!P5 IMAD R3, R122, R23, R22 ;  /* 0x000000177a03d224 */ /* 0x000fe200078e0216 */
[----:B------:R-:W-:Y:S04]  /*4e80*/  BSSY B1, `(.L_x_52) ;  /* 0x0000007000017945 */ /* 0x000fe80003800000 */
[----:B------:R0:W-:Y:S01]  /*4e90*/  @!P5 STG.E.U8 desc[UR44][R8.64], R3 ;  /* 0x000000030800d986 */ /* 0x0001e2000c10112c */
[----:B------:R-:W-:-:S06]  /*4ea0*/  ISETP.LT.OR P5, PT, R0, 0x9, !P1 ;  /* 0x000000090000780c */ /* 0x000fcc0004fa1670 */
[----:B------:R-:W-:Y:S07]  /*4eb0*/  @P4 BRA `(.L_x_53) ;  /* 0x00000000000c4947 */ /* 0x000fee0003800000 */
[----:B--2---:R-:W0:Y:S02]  /*4ec0*/  LDG.E.U8 R139, desc[UR44][R128.64+0x1] ;  /* 0x0000012c808b7981 */ /* 0x004e24000c1e1100 */
[----:B0-----:R-:W-:-:S05]  /*4ed0*/  PRMT R3, R139, 0x8880, RZ ;  /* 0x000088808b037816 */ /* 0x001fca00000000ff */
[----:B------:R-:W-:-:S07]  /*4ee0*/  IMAD R22, R3, R138, RZ ;  /* 0x0000008a03167224 */ /* 0x000fce00078e02ff */
.L_x_53:
[----:B------:R-:W-:Y:S05]  /*4ef0*/  BSYNC B1 ;  /* 0x0000000000017941 */ /* 0x000fea0003800000 */
.L_x_52:
[----:B------:R-:W-:Y:S01]  /*4f00*/  @!P4 IMAD R123, R123, R23, R22 ;  /* 0x000000177b7bc224 */ /* 0x000fe200078e0216 */
[----:B------:R-:W-:Y:S04]  /*4f10*/  BSSY B1, `(.L_x_54) ;  /* 0x0000006000017945 */ /* 0x000fe80003800000 */
[----:B------:R0:W-:Y:S01]  /*4f20*/  @!P4 STG.E.U8 desc[UR44][R8.64+0x1], R123 ;  /* 0x0000017b0800c986 */ /* 0x0001e2000c10112c */
[----:B------:R-:W-:Y:S05]  /*4f30*/  @P5 BRA `(.L_x_55) ;  /* 0x00000000000c5947 */ /* 0x000fea0003800000 */
[----:B--2---:R-:W0:Y:S02]  /*4f40*/  LDG.E.U8 R139, desc[UR44][R20.64+0x8] ;  /* 0x0000082c148b7981 */ /* 0x004e24000c1e1100 */
[----:B0-----:R-:W-:-:S05]  /*4f50*/  PRMT R3, R139, 0x8880, RZ ;  /* 0x000088808b037816 */ /* 0x001fca00000000ff */
[----:B------:R-:W-:-:S07]  /*4f60*/  IMAD R22, R3, R138, RZ ;  /* 0x0000008a03167224 */ /* 0x000fce00078e02ff */
.L_x_55:
[----:B------:R-:W-:Y:S05]  /*4f70*/  BSYNC B1 ;  /* 0x0000000000017941 */ /* 0x000fea0003800000 */
.L_x_54:
[----:B------:R-:W-:Y:S01]  /*4f80*/  ISETP.LT.OR P4, PT, R0, 0xa, !P1 ;  /* 0x0000000a0000780c */ /* 0x000fe20004f81670 */
[----:B0-----:R-:W-:Y:S01]  /*4f90*/  @!P5 IMAD R3, R124, R23, R22 ;  /* 0x000000177c03d224 */ /* 0x001fe200078e0216 */
[----:B------:R-:W-:Y:S04]  /*4fa0*/  BSSY B1, `(.L_x_56) ;  /* 0x0000007000017945 */ /* 0x000fe80003800000 */
[----:B------:R0:W-:Y:S01]  /*4fb0*/  @!P5 STG.E.U8 desc[UR44][R10.64+0x8], R3 ;  /* 0x000008030a00d986 */ /* 0x0001e2000c10112c */
[----:B------:R-:W-:-:S06]  /*4fc0*/  ISETP.LT.OR P5, PT, R0, 0x9, !P2 ;  /* 0x000000090000780c */ /* 0x000fcc00057a1670 */
[----:B------:R-:W-:Y:S07]  /*4fd0*/  @P4 BRA `(.L_x_57) ;  /* 0x00000000000c4947 */ /* 0x000fee0003800000 */
[----:B--2---:R-:W0:Y:S02]  /*4fe0*/  LDG.E.U8 R139, desc[UR44][R20.64+0x9] ;  /* 0x0000092c148b7981 */ /* 0x004e24000c1e1100 */
[----:B0-----:R-:W-:-:S05]  /*4ff0*/  PRMT R3, R139, 0x8880, RZ ;  /* 0x000088808b037816 */ /* 0x001fca00000000ff */
[----:B------:R-:W-:-:S07]  /*5000*/  IMAD R22, R3, R138, RZ ;  /* 0x0000008a03167224 */ /* 0x000fce00078e02ff */
.L_x_57:
[----:B------:R-:W-:Y:S05]  /*5010*/  BSYNC B1 ;  /* 0x0000000000017941 */ /* 0x000fea0003800000 */
.L_x_56:
[----:B------:R-:W-:Y:S01]  /*5020*/  @!P4 IMAD R125, R125, R23, R22 ;  /* 0x000000177d7dc224 */ /* 0x000fe200078e0216 */
[----:B------:R-:W-:Y:S04]  /*5030*/  BSSY B1, `(.L_x_58) ;  /* 0x0000006000017945 */ /* 0x000fe80003800000 */
[----:B------:R0:W-:Y:S01]  /*5040*/  @!P4 STG.E.U8 desc[UR44][R10.64+0x9], R125 ;  /* 0x0000097d0a00c986 */ /* 0x0001e2000c10112c */
[----:B------:R-:W-:Y:S05]  /*5050*/  @P5 BRA `(.L_x_59) ;  /* 0x00000000000c5947 */ /* 0x000fea0003800000 */
[----:B--2---:R-:W0:Y:S02]  /*5060*/  LDG.E.U8 R139, desc[UR44][R128.64+0x8] ;  /* 0x0000082c808b7981 */ /* 0x004e24000c1e1100 */
[----:B0-----:R-:W-:-:S05]  /*5070*/  PRMT R3, R139, 0x8880, RZ ;  /* 0x000088808b037816 */ /* 0x001fca00000000ff */
[----:B------:R-:W-:-:S07]  /*5080*/  IMAD R22, R3, R138, RZ ;  /* 0x0000008a03167224 */ /* 0x000fce00078e02ff */
.L_x_59:
[----:B------:R-:W-:Y:S05]  /*5090*/  BSYNC B1 ;  /* 0x0000000000017941 */ /* 0x000fea0003800000 */
.L_x_58:
        /* <DEDUP_REMOVED lines=9> */
.L_x_61:
[----:B------:R-:W-:Y:S05]  /*5130*/  BSYNC B1 ;  /* 0x0000000000017941 */ /* 0x000fea0003800000 */
.L_x_60:
[----:B------:R-:W-:Y:S01]  /*5140*/  @!P4 IMAD R127, R127, R23, R22 ;  /* 0x000000177f7fc224 */ /* 0x000fe200078e0216 */
[----:B------:R-:W-:Y:S04]  /*5150*/  BSSY B1, `(.L_x_62) ;  /* 0x0000006000017945 */ /* 0x000fe80003800000 */
[----:B------:R0:W-:Y:S01]  /*5160*/  @!P4 STG.E.U8 desc[UR44][R8.64+0x9], R127 ;  /* 0x0000097f0800c986 */ /* 0x0001e2000c10112c */
[----:B------:R-:W-:Y:S05]  /*5170*/  @P5 BRA `(.L_x_63) ;  /* 0x00000000000c5947 */ /* 0x000fea0003800000 */
[----:B--2---:R-:W0:Y:S02]  /*5180*/  LDG.E.U8 R139, desc[UR44][R12.64+0x10] ;  /* 0x0000102c0c8b7981 */ /* 0x004e24000c1e1100 */
[----:B0-----:R-:W-:-:S05]  /*5190*/  PRMT R3, R139, 0x8880, RZ ;  /* 0x000088808b037816 */ /* 0x001fca00000000ff */
[----:B------:R-:W-:-:S07]  /*51a0*/  IMAD R22, R3, R138, RZ ;  /* 0x0000008a03167224 */ /* 0x000fce00078e02ff */
.L_x_63:
[----:B------:R-:W-:Y:S05]  /*51b0*/  BSYNC B1 ;  /* 0x0000000000017941 */ /* 0x000fea0003800000 */
.L_x_62:
        /* <DEDUP_REMOVED lines=9> */
.L_x_65:
[----:B------:R-:W-:Y:S05]  /*5250*/  BSYNC B1 ;  /* 0x0000000000017941 */ /* 0x000fea0003800000 */
.L_x_64:
[----:B------:R-:W-:Y:S01]  /*5260*/  @!P4 IMAD R113, R113, R23, R22 ;  /* 0x000000177171c224 */ /* 0x000fe200078e0216 */
[----:B------:R-:W-:Y:S04]  /*5270*/  BSSY B1, `(.L_x_66) ;  /* 0x0000006000017945 */ /* 0x000fe80003800000 */
[----:B------:R0:W-:Y:S01]  /*5280*/  @!P4 STG.E.U8 desc[UR44][R4.64+0x11], R113 ;  /* 0x000011710400c986 */ /* 0x0001e2000c10112c */
[----:B------:R-:W-:Y:S05]  /*5290*/  @P5 BRA `(.L_x_67) ;  /* 0x00000000000c5947 */ /* 0x000fea0003800000 */
[----:B--2---:R-:W0:Y:S02]  /*52a0*/  LDG.E.U8 R139, desc[UR44][R14.64+0x10] ;  /* 0x0000102c0e8b7981 */ /* 0x004e24000c1e1100 */
[----:B0-----:R-:W-:-:S05]  /*52b0*/  PRMT R3, R139, 0x8880, RZ ;  /* 0x000088808b037816 */ /* 0x001fca00000000ff */
[----:B------:R-:W-:-:S07]  /*52c0*/  IMAD R22, R3, R138, RZ ;  /* 0x0000008a03167224 */ /* 0x000fce00078e02ff */
.L_x_67:
[----:B------:R-:W-:Y:S05]  /*52d0*/  BSYNC B1 ;  /* 0x0000000000017941 */ /* 0x000fea0003800000 */
.L_x_66:
        /* <DEDUP_REMOVED lines=9> */
.L_x_69:
[----:B------:R-:W-:Y:S05]  /*5370*/  BSYNC B1 ;  /* 0x0000000000017941 */ /* 0x000fea0003800000 */
.L_x_68:
[----:B------:R-:W-:Y:S01]  /*5380*/  @!P4 IMAD R115, R115, R23, R22 ;  /* 0x000000177373c224 */ /* 0x000fe200078e0216 */
[----:B------:R-:W-:Y:S04]  /*5390*/  BSSY B1, `(.L_x_70) ;  /* 0x0000006000017945 */ /* 0x000fe80003800000 */
[----:B------:R0:W-:Y:S01]  /*53a0*/  @!P4 STG.E.U8 desc[UR44][R6.64+0x11], R115 ;  /* 0x000011730600c986 */ /* 0x0001e2000c10112c */
[----:B------:R-:W-:Y:S05]  /*53b0*/  @P5 BRA `(.L_x_71) ;  /* 0x00000000000c5947 */ /* 0x000fea0003800000 */
[----:B--2---:R-:W0:Y:S02]  /*53c0*/  LDG.E.U8 R139, desc[UR44][R12.64+0x18] ;  /* 0x0000182c0c8b7981 */ /* 0x004e24000c1e1100 */
[----:B0-----:R-:W-:-:S05]  /*53d0*/  PRMT R3, R139, 0x8880, RZ ;  /* 0x000088808b037816 */ /* 0x001fca00000000ff */
[----:B------:R-:W-:-:S07]  /*53e0*/  IMAD R22, R3, R138, RZ ;  /* 0x0000008a03167224 */ /* 0x000fce00078e02ff */
.L_x_71:
[----:B------:R-:W-:Y:S05]  /*53f0*/  BSYNC B1 ;  /* 0x0000000000017941 */ /* 0x000fea0003800000 */
.L_x_70:
        /* <DEDUP_REMOVED lines=9> */
.L_x_73:
[----:B------:R-:W-:Y:S05]  /*5490*/  BSYNC B1 ;  /* 0x0000000000017941 */ /* 0x000fea0003800000 */
.L_x_72:
[----:B------:R-:W-:Y:S01]  /*54a0*/  @!P4 IMAD R117, R117, R23, R22 ;  /* 0x000000177575c224 */ /* 0x000fe200078e0216 */
[----:B------:R-:W-:Y:S04]  /*54b0*/  BSSY B1, `(.L_x_74) ;  /* 0x0000006000017945 */ /* 0x000fe80003800000 */
[----:B------:R0:W-:Y:S01]  /*54c0*/  @!P4 STG.E.U8 desc[UR44][R4.64+0x19], R117 ;  /* 0x000019750400c986 */ /* 0x0001e2000c10112c */
[----:B------:R-:W-:Y:S05]  /*54d0*/  @P5 BRA `(.L_x_75) ;  /* 0x00000000000c5947 */ /* 0x000fea0003800000 */
[----:B--2---:R-:W0:Y:S02]  /*54e0*/  LDG.E.U8 R139, desc[UR44][R14.64+0x18] ;  /* 0x0000182c0e8b7981 */ /* 0x004e24000c1e1100 */
[----:B0-----:R-:W-:-:S05]  /*54f0*/  PRMT R3, R139, 0x8880, RZ ;  /* 0x000088808b037816 */ /* 0x001fca00000000ff */
[----:B------:R-:W-:-:S07]  /*5500*/  IMAD R22, R3, R138, RZ ;  /* 0x0000008a03167224 */ /* 0x000fce00078e02ff */
.L_x_75:
[----:B------:R-:W-:Y:S05]  /*5510*/  BSYNC B1 ;  /* 0x0000000000017941 */ /* 0x000fea0003800000 */
.L_x_74:
        /* <DEDUP_REMOVED lines=9> */
.L_x_77:
[----:B------:R-:W-:Y:S05]  /*55b0*/  BSYNC B1 ;  /* 0x0000000000017941 */ /* 0x000fea0003800000 */
.L_x_76:
[----:B------:R-:W-:Y:S01]  /*55c0*/  @!P4 IMAD R119, R119, R23, R22 ;  /* 0x000000177777c224 */ /* 0x000fe200078e0216 */
[----:B------:R-:W-:Y:S04]  /*55d0*/  BSSY B1, `(.L_x_78) ;  /* 0x0000006000017945 */ /* 0x000fe80003800000 */
[----:B------:R0:W-:Y:S01]  /*55e0*/  @!P4 STG.E.U8 desc[UR44][R6.64+0x19], R119 ;  /* 0x000019770600c986 */ /* 0x0001e2000c10112c */
[----:B------:R-:W-:Y:S05]  /*55f0*/  @P5 BRA `(.L_x_79) ;  /* 0x00000000000c5947 */ /* 0x000fea0003800000 */
[----:B--2---:R-:W0:Y:S02]  /*5600*/  LDG.E.U8 R139, desc[UR44][R20.64+0x10] ;  /* 0x0000102c148b7981 */ /* 0x004e24000c1e1100 */
[----:B0-----:R-:W-:-:S05]  /*5610*/  PRMT R3, R139, 0x8880, RZ ;  /* 0x000088808b037816 */ /* 0x001fca00000000ff */
[----:B------:R-:W-:-:S07]  /*5620*/  IMAD R22, R3, R138, RZ ;  /* 0x0000008a03167224 */ /* 0x000fce00078e02ff */
.L_x_79:
[----:B------:R-:W-:Y:S05]  /*5630*/  BSYNC B1 ;  /* 0x0000000000017941 */ /* 0x000fea0003800000 */
.L_x_78:
        /* <DEDUP_REMOVED lines=9> */
.L_x_81:
[----:B------:R-:W-:Y:S05]  /*56d0*/  BSYNC B1 ;  /* 0x0000000000017941 */ /* 0x000fea0003800000 */
.L_x_80:
[----:B------:R-:W-:Y:S01]  /*56e0*/  @!P4 IMAD R105, R105, R23, R22 ;  /* 0x000000176969c224 */ /* 0x000fe200078e0216 */
[----:B------:R-:W-:Y:S04]  /*56f0*/  BSSY B1, `(.L_x_82) ;  /* 0x0000006000017945 */ /* 0x000fe80003800000 */
[----:B------:R0:W-:Y:S01]  /*5700*/  @!P4 STG.E.U8 desc[UR44][R10.64+0x11], R105 ;  /* 0x000011690a00c986 */ /* 0x0001e2000c10112c */
[----:B------:R-:W-:Y:S05]  /*5710*/  @P5 BRA `(.L_x_83) ;  /* 0x00000000000c5947 */ /* 0x000fea0003800000 */
[----:B--2---:R-:W0:Y:S02]  /*5720*/  LDG.E.U8 R139, desc[UR44][R128.64+0x10] ;  /* 0x0000102c808b7981 */ /* 0x004e24000c1e1100 */
[----:B0-----:R-:W-:-:S05]  /*5730*/  PRMT R3, R139, 0x8880, RZ ;  /* 0x000088808b037816 */ /* 0x001fca00000000ff */
[----:B------:R-:W-:-:S07]  /*5740*/  IMAD R22, R3, R138, RZ ;  /* 0x0000008a03167224 */ /* 0x000fce00078e02ff */
.L_x_83:
[----:B------:R-:W-:Y:S05]  /*5750*/  BSYNC B1 ;  /* 0x0000000000017941 */ /* 0x000fea0003800000 */
.L_x_82:
        /* <DEDUP_REMOVED lines=9> */
.L_x_85:
[----:B------:R-:W-:Y:S05]  /*57f0*/  BSYNC B1 ;  /* 0x0000000000017941 */ /* 0x000fea0003800000 */
.L_x_84:
[----:B------:R-:W-:Y:S01]  /*5800*/  @!P4 IMAD R107, R107, R23, R22 ;  /* 0x000000176b6bc224 */ /* 0x000fe200078e0216 */
[----:B------:R-:W-:Y:S04]  /*5810*/  BSSY B1, `(.L_x_86) ;  /* 0x0000006000017945 */ /* 0x000fe80003800000 */
[----:B------:R0:W-:Y:S01]  /*5820*/  @!P4 STG.E.U8 desc[UR44][R8.64+0x11], R107 ;  /* 0x0000116b0800c986 */ /* 0x0001e2000c10112c */
[----:B------:R-:W-:Y:S05]  /*5830*/  @P5 BRA `(.L_x_87) ;  /* 0x00000000000c5947 */ /* 0x000fea0003800000 */
[----:B--2---:R-:W0:Y:S02]  /*5840*/  LDG.E.U8 R139, desc[UR44][R20.64+0x18] ;  /* 0x0000182c148b7981 */ /* 0x004e24000c1e1100 */
[----:B0-----:R-:W-:-:S05]  /*5850*/  PRMT R3, R139, 0x8880, RZ ;  /* 0x000088808b037816 */ /* 0x001fca00000000ff */
[----:B------:R-:W-:-:S07]  /*5860*/  IMAD R22, R3, R138, RZ ;  /* 0x0000008a03167224 */ /* 0x000fce00078e02ff */
.L_x_87:
[----:B------:R-:W-:Y:S05]  /*5870*/  BSYNC B1 ;  /* 0x0000000000017941 */ /* 0x000fea0003800000 */
.L_x_86:
        /* <DEDUP_REMOVED lines=9> */
.L_x_89:
[----:B------:R-:W-:Y:S05]  /*5910*/  BSYNC B1 ;  /* 0x0000000000017941 */ /* 0x000fea0003800000 */
.L_x_88:
[----:B------:R-:W-:Y:S01]  /*5920*/  @!P4 IMAD R109, R109, R23, R22 ;  /* 0x000000176d6dc224 */ /* 0x000fe200078e0216 */
[----:B------:R-:W-:Y:S04]  /*5930*/  BSSY B1, `(.L_x_90) ;  /* 0x0000006000017945 */ /* 0x000fe80003800000 */
[----:B------:R0:W-:Y:S01]  /*5940*/  @!P4 STG.E.U8 desc[UR44][R10.64+0x19], R109 ;  /* 0x0000196d0a00c986 */ /* 0x0001e2000c10112c */
[----:B------:R-:W-:Y:S05]  /*5950*/  @P5 BRA `(.L_x_91) ;  /* 0x00000000000c5947 */ /* 0x000fea0003800000 */
[----:B--2---:R-:W0:Y:S02]  /*5960*/  LDG.E.U8 R139, desc[UR44][R128.64+0x18] ;  /* 0x0000182c808b7981 */ /* 0x004e24000c1e1100 */
[----:B0-----:R-:W-:-:S05]  /*5970*/  PRMT R3, R139, 0x8880, RZ ;  /* 0x000088808b037816 */ /* 0x001fca00000000ff */
[----:B------:R-:W-:-:S07]  /*5980*/  IMAD R22, R3, R138, RZ ;  /* 0x0000008a03167224 */ /* 0x000fce00078e02ff */
.L_x_91:
[----:B------:R-:W-:Y:S05]  /*5990*/  BSYNC B1 ;  /* 0x0000000000017941 */ /* 0x000fea0003800000 */
.L_x_90:
        /* <DEDUP_REMOVED lines=9> */
.L_x_93:
[----:B------:R-:W-:Y:S05]  /*5a30*/  BSYNC B1 ;  /* 0x0000000000017941 */ /* 0x000fea0003800000 */
.L_x_92:
[----:B------:R-:W-:Y:S01]  /*5a40*/  @!P4 IMAD R111, R111, R23, R22 ;  /* 0x000000176f6fc224 */ /* 0x000fe200078e0216 */
[----:B------:R-:W-:Y:S04]  /*5a50*/  BSSY B1, `(.L_x_94) ;  /* 0x0000006000017945 */ /* 0x000fe80003800000 */
[----:B------:R0:W-:Y:S01]  /*5a60*/  @!P4 STG.E.U8 desc[UR44][R8.64+0x19], R111 ;  /* 0x0000196f0800c986 */ /* 0x0001e2000c10112c */
[----:B------:R-:W-:Y:S05]  /*5a70*/  @P5 BRA `(.L_x_95) ;  /* 0x00000000000c5947 */ /* 0x000fea0003800000 */
[----:B--2---:R-:W0:Y:S02]  /*5a80*/  LDG.E.U8 R139, desc[UR44][R12.64+0x20] ;  /* 0x0000202c0c8b7981 */ /* 0x004e24000c1e1100 */
[----:B0-----:R-:W-:-:S05]  /*5a90*/  PRMT R3, R139, 0x8880, RZ ;  /* 0x000088808b037816 */ /* 0x001fca00000000ff */
[----:B------:R-:W-:-:S07]  /*5aa0*/  IMAD R22, R3, R138, RZ ;  /* 0x0000008a03167224 */ /* 0x000fce00078e02ff */
.L_x_95:
[----:B------:R-:W-:Y:S05]  /*5ab0*/  BSYNC B1 ;  /* 0x0000000000017941 */ /* 0x000fea0003800000 */
.L_x_94:
        /* <DEDUP_REMOVED lines=9> */
.L_x_97:
[----:B------:R-:W-:Y:S05]  /*5b50*/  BSYNC B1 ;  /* 0x0000000000017941 */ /* 0x000fea0003800000 */
.L_x_96:
[----:B------:R-:W-:Y:S01]  /*5b60*/  @!P4 IMAD R97, R97, R23, R22 ;  /* 0x000000176161c224 */ /* 0x000fe200078e0216 */
[----:B------:R-:W-:Y:S04]  /*5b70*/  BSSY B1, `(.L_x_98) ;  /* 0x0000006000017945 */ /* 0x000fe80003800000 */
[----:B------:R0:W-:Y:S01]  /*5b80*/  @!P4 STG.E.U8 desc[UR44][R4.64+0x21], R97 ;  /* 0x000021610400c986 */ /* 0x0001e2000c10112c */
[----:B------:R-:W-:Y:S05]  /*5b90*/  @P5 BRA `(.L_x_99) ;  /* 0x00000000000c5947 */ /* 0x000fea0003800000 */
[----:B--2---:R-:W0:Y:S02]  /*5ba0*/  LDG.E.U8 R139, desc[UR44][R14.64+0x20] ;  /* 0x0000202c0e8b7981 */ /* 0x004e24000c1e1100 */
[----:B0-----:R-:W-:-:S05]  /*5bb0*/  PRMT R3, R139, 0x8880, RZ ;  /* 0x000088808b037816 */ /* 0x001fca00000000ff */
[----:B------:R-:W-:-:S07]  /*5bc0*/  IMAD R22, R3, R138, RZ ;  /* 0x0000008a03167224 */ /* 0x000fce00078e02ff */
.L_x_99:
[----:B------:R-:W-:Y:S05]  /*5bd0*/  BSYNC B1 ;  /* 0x0000000000017941 */ /* 0x000fea0003800000 */
.L_x_98:
        /* <DEDUP_REMOVED lines=9> */
.L_x_101:
[----:B------:R-:W-:Y:S05]  /*5c70*/  BSYNC B1 ;  /* 0x0000000000017941 */ /* 0x000fea0003800000 */
.L_x_100:
[----:B------:R-:W-:Y:S01]  /*5c80*/  @!P4 IMAD R99, R99, R23, R22 ;  /* 0x000000176363c224 */ /* 0x000fe200078e0216 */
[----:B------:R-:W-:Y:S04]  /*5c90*/  BSSY B1, `(.L_x_102) ;  /* 0x0000006000017945 */ /* 0x000fe80003800000 */
[----:B------:R0:W-:Y:S01]  /*5ca0*/  @!P4 STG.E.U8 desc[UR44][R6.64+0x21], R99 ;  /* 0x000021630600c986 */ /* 0x0001e2000c10112c */
[----:B------:R-:W-:Y:S05]  /*5cb0*/  @P5 BRA `(.L_x_103) ;  /* 0x00000000000c5947 */ /* 0x000fea0003800000 */
[----:B--2---:R-:W0:Y:S02]  /*5cc0*/  LDG.E.U8 R139, desc[UR44][R12.64+0x28] ;  /* 0x0000282c0c8b7981 */ /* 0x004e24000c1e1100 */
[----:B0-----:R-:W-:-:S05]  /*5cd0*/  PRMT R3, R139, 0x8880, RZ ;  /* 0x000088808b037816 */ /* 0x001fca00000000ff */
[----:B------:R-:W-:-:S07]  /*5ce0*/  IMAD R22, R3, R138, RZ ;  /* 0x0000008a03167224 */ /* 0x000fce00078e02ff */
.L_x_103:
[----:B------:R-:W-:Y:S05]  /*5cf0*/  BSYNC B1 ;  /* 0x0000000000017941 */ /* 0x000fea0003800000 */
.L_x_102:
        /* <DEDUP_REMOVED lines=9> */
.L_x_105:
[----:B------:R-:W-:Y:S05]  /*5d90*/  BSYNC B1 ;  /* 0x0000000000017941 */ /* 0x000fea0003800000 */
.L_x_104:
[----:B------:R-:W-:Y:S01]  /*5da0*/  @!P4 IMAD R101, R101, R23, R22 ;  /* 0x000000176565c224 */ /* 0x000fe200078e0216 */
[----:B------:R-:W-:Y:S04]  /*5db0*/  BSSY B1, `(.L_x_106) ;  /* 0x0000006000017945 */ /* 0x000fe80003800000 */
[----:B------:R0:W-:Y:S01]  /*5dc0*/  @!P4 STG.E.U8 desc[UR44][R4.64+0x29], R101 ;  /* 0x000029650400c986 */ /* 0x0001e2000c10112c */
[----:B------:R-:W-:Y:S05]  /*5dd0*/  @P5 BRA `(.L_x_107) ;  /* 0x00000000000c5947 */ /* 0x000fea0003800000 */
[----:B--2---:R-:W0:Y:S02]  /*5de0*/  LDG.E.U8 R139, desc[UR44][R14.64+0x28] ;  /* 0x0000282c0e8b7981 */ /* 0x004e24000c1e1100 */
[----:B0-----:R-:W-:-:S05]  /*5df0*/  PRMT R3, R139, 0x8880, RZ ;  /* 0x000088808b037816 */ /* 0x001fca00000000ff */
[----:B------:R-:W-:-:S07]  /*5e00*/  IMAD R22, R3, R138, RZ ;  /* 0x0000008a03167224 */ /* 0x000fce00078e02ff */
.L_x_107:
[----:B------:R-:W-:Y:S05]  /*5e10*/  BSYNC B1 ;  /* 0x0000000000017941 */ /* 0x000fea0003800000 */
.L_x_106:
        /* <DEDUP_REMOVED lines=9> */
.L_x_109:
[----:B------:R-:W-:Y:S05]  /*5eb0*/  BSYNC B1 ;  /* 0x0000000000017941 */ /* 0x000fea0003800000 */
.L_x_108:
[----:B------:R-:W-:Y:S01]  /*5ec0*/  @!P4 IMAD R103, R103, R23, R22 ;  /* 0x000000176767c224 */ /* 0x000fe200078e0216 */
[----:B------:R-:W-:Y:S04]  /*5ed0*/  BSSY B1, `(.L_x_110) ;  /* 0x0000006000017945 */ /* 0x000fe80003800000 */
[----:B------:R0:W-:Y:S01]  /*5ee0*/  @!P4 STG.E.U8 desc[UR44][R6.64+0x29], R103 ;  /* 0x000029670600c986 */ /* 0x0001e2000c10112c */
[----:B------:R-:W-:Y:S05]  /*5ef0*/  @P5 BRA `(.L_x_111) ;  /* 0x00000000000c5947 */ /* 0x000fea0003800000 */
[----:B--2---:R-:W0:Y:S02]  /*5f00*/  LDG.E.U8 R139, desc[UR44][R20.64+0x20] ;  /* 0x0000202c148b7981 */ /* 0x004e24000c1e1100 */
[----:B0-----:R-:W-:-:S05]  /*5f10*/  PRMT R3, R139, 0x8880, RZ ;  /* 0x000088808b037816 */ /* 0x001fca00000000ff */
[----:B------:R-:W-:-:S07]  /*5f20*/  IMAD R22, R3, R138, RZ ;  /* 0x0000008a03167224 */ /* 0x000fce00078e02ff */
.L_x_111:
[----:B------:R-:W-:Y:S05]  /*5f30*/  BSYNC B1 ;  /* 0x0000000000017941 */ /* 0x000fea0003800000 */
.L_x_110:
        /* <DEDUP_REMOVED lines=9> */
.L_x_113:
[----:B------:R-:W-:Y:S05]  /*5fd0*/  BSYNC B1 ;  /* 0x0000000000017941 */ /* 0x000fea0003800000 */
.L_x_112:
[----:B------:R-:W-:Y:S01]  /*5fe0*/  @!P4 IMAD R89, R89, R23, R22 ;  /* 0x000000175959c224 */ /* 0x000fe200078e0216 */
[----:B------:R-:W-:Y:S04]  /*5ff0*/  BSSY B1, `(.L_x_114) ;  /* 0x0000006000017945 */ /* 0x000fe80003800000 */
[----:B------:R0:W-:Y:S01]  /*6000*/  @!P4 STG.E.U8 desc[UR44][R10.64+0x21], R89 ;  /* 0x000021590a00c986 */ /* 0x0001e2000c10112c */
[----:B------:R-:W-:Y:S05]  /*6010*/  @P5 BRA `(.L_x_115) ;  /* 0x00000000000c5947 */ /* 0x000fea0003800000 */
[----:B--2---:R-:W0:Y:S02]  /*6020*/  LDG.E.U8 R139, desc[UR44][R128.64+0x20] ;  /* 0x0000202c808b7981 */ /* 0x004e24000c1e1100 */
[----:B0-----:R-:W-:-:S05]  /*6030*/  PRMT R3, R139, 0x8880, RZ ;  /* 0x000088808b037816 */ /* 0x001fca00000000ff */
[----:B------:R-:W-:-:S07]  /*6040*/  IMAD R22, R3, R138, RZ ;  /* 0x0000008a03167224 */ /* 0x000fce00078e02ff */
.L_x_115:
[----:B------:R-:W-:Y:S05]  /*6050*/  BSYNC B1 ;  /* 0x0000000000017941 */ /* 0x000fea0003800000 */
.L_x_114:
        /* <DEDUP_REMOVED lines=9> */
.L_x_117:
[----:B------:R-:W-:Y:S05]  /*60f0*/  BSYNC B1 ;  /* 0x0000000000017941 */ /* 0x000fea0003800000 */
.L_x_116:
[----:B------:R-:W-:Y:S01]  /*6100*/  @!P4 IMAD R91, R91, R23, R22 ;  /* 0x000000175b5bc224 */ /* 0x000fe200078e0216 */
[----:B------:R-:W-:Y:S04]  /*6110*/  BSSY B1, `(.L_x_118) ;  /* 0x0000006000017945 */ /* 0x000fe80003800000 */
[----:B------:R0:W-:Y:S01]  /*6120*/  @!P4 STG.E.U8 desc[UR44][R8.64+0x21], R91 ;  /* 0x0000215b0800c986 */ /* 0x0001e2000c10112c */
[----:B------:R-:W-:Y:S05]  /*6130*/  @P5 BRA `(.L_x_119) ;  /* 0x00000000000c5947 */ /* 0x000fea0003800000 */
[----:B--2---:R-:W0:Y:S02]  /*6140*/  LDG.E.U8 R139, desc[UR44][R20.64+0x28] ;  /* 0x0000282c148b7981 */ /* 0x004e24000c1e1100 */
[----:B0-----:R-:W-:-:S05]  /*6150*/  PRMT R3, R139, 0x8880, RZ ;  /* 0x000088808b037816 */ /* 0x001fca00000000ff */
[----:B------:R-:W-:-:S07]  /*6160*/  IMAD R22, R3, R138, RZ ;  /* 0x0000008a03167224 */ /* 0x000fce00078e02ff */
.L_x_119:
[----:B------:R-:W-:Y:S05]  /*6170*/  BSYNC B1 ;  /* 0x0000000000017941 */ /* 0x000fea0003800000 */
.L_x_118:
        /* <DEDUP_REMOVED lines=9> */
.L_x_121:
[----:B------:R-:W-:Y:S05]  /*6210*/  BSYNC B1 ;  /* 0x0000000000017941 */ /* 0x000fea0003800000 */
.L_x_120:
[----:B------:R-:W-:Y:S01]  /*6220*/  @!P4 IMAD R93, R93, R23, R22 ;  /* 0x000000175d5dc224 */ /* 0x000fe200078e0216 */
[----:B------:R-:W-:Y:S04]  /*6230*/  BSSY B1, `(.L_x_122) ;  /* 0x0000006000017945 */ /* 0x000fe80003800000 */
[----:B------:R0:W-:Y:S01]  /*6240*/  @!P4 STG.E.U8 desc[UR44][R10.64+0x29], R93 ;  /* 0x0000295d0a00c986 */ /* 0x0001e2000c10112c */
[----:B------:R-:W-:Y:S05]  /*6250*/  @P5 BRA `(.L_x_123) ;  /* 0x00000000000c5947 */ /* 0x000fea0003800000 */
[----:B--2---:R-:W0:Y:S02]  /*6260*/  LDG.E.U8 R139, desc[UR44][R128.64+0x28] ;  /* 0x0000282c808b7981 */ /* 0x004e24000c1e1100 */
[----:B0-----:R-:W-:-:S05]  /*6270*/  PRMT R3, R139, 0x8880, RZ ;  /* 0x000088808b037816 */ /* 0x001fca00000000ff */
[----:B------:R-:W-:-:S07]  /*6280*/  IMAD R22, R3, R138, RZ ;  /* 0x0000008a03167224 */ /* 0x000fce00078e02ff */
.L_x_123:
[----:B------:R-:W-:Y:S05]  /*6290*/  BSYNC B1 ;  /* 0x0000000000017941 */ /* 0x000fea0003800000 */
.L_x_122:
        /* <DEDUP_REMOVED lines=9> */
.L_x_125:
[----:B------:R-:W-:Y:S05]  /*6330*/  BSYNC B1 ;  /* 0x0000000000017941 */ /* 0x000fea0003800000 */
.L_x_124:
[----:B------:R-:W-:Y:S01]  /*6340*/  @!P4 IMAD R95, R95, R23, R22 ;  /* 0x000000175f5fc224 */ /* 0x000fe200078e0216 */
[----:B------:R-:W-:Y:S04]  /*6350*/  BSSY B1, `(.L_x_126) ;  /* 0x0000006000017945 */ /* 0x000fe80003800000 */
[----:B------:R0:W-:Y:S01]  /*6360*/  @!P4 STG.E.U8 desc[UR44][R8.64+0x29], R95 ;  /* 0x0000295f0800c986 */ /* 0x0001e2000c10112c */
[----:B------:R-:W-:Y:S05]  /*6370*/  @P5 BRA `(.L_x_127) ;  /* 0x00000000000c5947 */ /* 0x000fea0003800000 */
[----:B--2---:R-:W0:Y:S02]  /*6380*/  LDG.E.U8 R139, desc[UR44][R12.64+0x30] ;  /* 0x0000302c0c8b7981 */ /* 0x004e24000c1e1100 */
[----:B0-----:R-:W-:-:S05]  /*6390*/  PRMT R3, R139, 0x8880, RZ ;  /* 0x000088808b037816 */ /* 0x001fca00000000ff */
[----:B------:R-:W-:-:S07]  /*63a0*/  IMAD R22, R3, R138, RZ ;  /* 0x0000008a03167224 */ /* 0x000fce00078e02ff */
.L_x_127:
[----:B------:R-:W-:Y:S05]  /*63b0*/  BSYNC B1 ;  /* 0x0000000000017941 */ /* 0x000fea0003800000 */
.L_x_126:
        /* <DEDUP_REMOVED lines=9> */
.L_x_129:
[----:B------:R-:W-:Y:S05]  /*6450*/  BSYNC B1 ;  /* 0x0000000000017941 */ /* 0x000fea0003800000 */
.L_x_128:
[----:B------:R-:W-:Y:S01]  /*6460*/  @!P4 IMAD R81, R81, R23, R22 ;  /* 0x000000175151c224 */ /* 0x000fe200078e0216 */
[----:B------:R-:W-:Y:S04]  /*6470*/  BSSY B1, `(.L_x_130) ;  /* 0x0000006000017945 */ /* 0x000fe80003800000 */
[----:B------:R0:W-:Y:S01]  /*6480*/  @!P4 STG.E.U8 desc[UR44][R4.64+0x31], R81 ;  /* 0x000031510400c986 */ /* 0x0001e2000c10112c */
[----:B------:R-:W-:Y:S05]  /*6490*/  @P5 BRA `(.L_x_131) ;  /* 0x00000000000c5947 */ /* 0x000fea0003800000 */
[----:B--2---:R-:W0:Y:S02]  /*64a0*/  LDG.E.U8 R139, desc[UR44][R14.64+0x30] ;  /* 0x0000302c0e8b7981 */ /* 0x004e24000c1e1100 */
[----:B0-----:R-:W-:-:S05]  /*64b0*/  PRMT R3, R139, 0x8880, RZ ;  /* 0x000088808b037816 */ /* 0x001fca00000000ff */
[----:B------:R-:W-:-:S07]  /*64c0*/  IMAD R22, R3, R138, RZ ;  /* 0x0000008a03167224 */ /* 0x000fce00078e02ff */
.L_x_131:
[----:B------:R-:W-:Y:S05]  /*64d0*/  BSYNC B1 ;  /* 0x0000000000017941 */ /* 0x000fea0003800000 */
.L_x_130:
        /* <DEDUP_REMOVED lines=9> */
.L_x_133:
[----:B------:R-:W-:Y:S05]  /*6570*/  BSYNC B1 ;  /* 0x0000000000017941 */ /* 0x000fea0003800000 */
.L_x_132:
[----:B------:R-:W-:Y:S01]  /*6580*/  @!P4 IMAD R83, R83, R23, R22 ;  /* 0x000000175353c224 */ /* 0x000fe200078e0216 */
[----:B------:R-:W-:Y:S04]  /*6590*/  BSSY B1, `(.L_x_134) ;  /* 0x0000006000017945 */ /* 0x000fe80003800000 */
[----:B------:R0:W-:Y:S01]  /*65a0*/  @!P4 STG.E.U8 desc[UR44][R6.64+0x31], R83 ;  /* 0x000031530600c986 */ /* 0x0001e2000c10112c */
[----:B------:R-:W-:Y:S05]  /*65b0*/  @P5 BRA `(.L_x_135) ;  /* 0x00000000000c5947 */ /* 0x000fea0003800000 */
[----:B--2---:R-:W0:Y:S02]  /*65c0*/  LDG.E.U8 R139, desc[UR44][R12.64+0x38] ;  /* 0x0000382c0c8b7981 */ /* 0x004e24000c1e1100 */
[----:B0-----:R-:W-:-:S05]  /*65d0*/  PRMT R3, R139, 0x8880, RZ ;  /* 0x000088808b037816 */ /* 0x001fca00000000ff */
[----:B------:R-:W-:-:S07]  /*65e0*/  IMAD R22, R3, R138, RZ ;  /* 0x0000008a03167224 */ /* 0x000fce00078e02ff */
.L_x_135:
[----:B------:R-:W-:Y:S05]  /*65f0*/  BSYNC B1 ;  /* 0x0000000000017941 */ /* 0x000fea0003800000 */
.L_x_134:
        /* <DEDUP_REMOVED lines=9> */
.L_x_137:
[----:B------:R-:W-:Y:S05]  /*6690*/  BSYNC B1 ;  /* 0x0000000000017941 */ /* 0x000fea0003800000 */
.L_x_136:
[----:B------:R-:W-:Y:S01]  /*66a0*/  @!P4 IMAD R85, R85, R23, R22 ;  /* 0x000000175555c224 */ /* 0x000fe200078e0216 */
[----:B------:R-:W-:Y:S04]  /*66b0*/  BSSY B1, `(.L_x_138) ;  /* 0x0000006000017945 */ /* 0x000fe80003800000 */
[----:B------:R0:W-:Y:S01]  /*66c0*/  @!P4 STG.E.U8 desc[UR44][R4.64+0x39], R85 ;  /* 0x000039550400c986 */ /* 0x0001e2000c10112c */
[----:B------:R-:W-:Y:S05]  /*66d0*/  @P5 BRA `(.L_x_139) ;  /* 0x00000000000c5947 */ /* 0x000fea0003800000 */
[----:B--2---:R-:W0:Y:S02]  /*66e0*/  LDG.E.U8 R139, desc[UR44][R14.64+0x38] ;  /* 0x0000382c0e8b7981 */ /* 0x004e24000c1e1100 */
[----:B0-----:R-:W-:-:S05]  /*66f0*/  PRMT R3, R139, 0x8880, RZ ;  /* 0x000088808b037816 */ /* 0x001fca00000000ff */
[----:B------:R-:W-:-:S07]  /*6700*/  IMAD R22, R3, R138, RZ ;  /* 0x0000008a03167224 */ /* 0x000fce00078e02ff */
.L_x_139:
[----:B------:R-:W-:Y:S05]  /*6710*/  BSYNC B1 ;  /* 0x0000000000017941 */ /* 0x000fea0003800000 */
.L_x_138:
        /* <DEDUP_REMOVED lines=9> */
.L_x_141:
[----:B------:R-:W-:Y:S05]  /*67b0*/  BSYNC B1 ;  /* 0x0000000000017941 */ /* 0x000fea0003800000 */
.L_x_140:
[----:B------:R-:W-:Y:S01]  /*67c0*/  @!P4 IMAD R87, R87, R23, R22 ;  /* 0x000000175757c224 */ /* 0x000fe200078e0216 */
[----:B------:R-:W-:Y:S04]  /*67d0*/  BSSY B1, `(.L_x_142) ;  /* 0x0000006000017945 */ /* 0x000fe80003800000 */
[----:B------:R0:W-:Y:S01]  /*67e0*/  @!P4 STG.E.U8 desc[UR44][R6.64+0x39], R87 ;  /* 0x000039570600c986 */ /* 0x0001e2000c10112c */
[----:B------:R-:W-:Y:S05]  /*67f0*/  @P5 BRA `(.L_x_143) ;  /* 0x00000000000c5947 */ /* 0x000fea0003800000 */
[----:B--2---:R-:W0:Y:S02]  /*6800*/  LDG.E.U8 R139, desc[UR44][R20.64+0x30] ;  /* 0x0000302c148b7981 */ /* 0x004e24000c1e1100 */
[----:B0-----:R-:W-:-:S05]  /*6810*/  PRMT R3, R139, 0x8880, RZ ;  /* 0x000088808b037816 */ /* 0x001fca00000000ff */
[----:B------:R-:W-:-:S07]  /*6820*/  IMAD R22, R3, R138, RZ ;  /* 0x0000008a03167224 */ /* 0x000fce00078e02ff */
.L_x_143:
[----:B------:R-:W-:Y:S05]  /*6830*/  BSYNC B1 ;  /* 0x0000000000017941 */ /* 0x000fea0003800000 */
.L_x_142:
        /* <DEDUP_REMOVED lines=9> */
.L_x_145:
[----:B------:R-:W-:Y:S05]  /*68d0*/  BSYNC B1 ;  /* 0x0000000000017941 */ /* 0x000fea0003800000 */
.L_x_144:
[----:B------:R-:W-:Y:S01]  /*68e0*/  @!P4 IMAD R73, R73, R23, R22 ;  /* 0x000000174949c224 */ /* 0x000fe200078e0216 */
[----:B------:R-:W-:Y:S04]  /*68f0*/  BSSY B1, `(.L_x_146) ;  /* 0x0000006000017945 */ /* 0x000fe80003800000 */
[----:B------:R0:W-:Y:S01]  /*6900*/  @!P4 STG.E.U8 desc[UR44][R10.64+0x31], R73 ;  /* 0x000031490a00c986 */ /* 0x0001e2000c10112c */
[----:B------:R-:W-:Y:S05]  /*6910*/  @P5 BRA `(.L_x_147) ;  /* 0x00000000000c5947 */ /* 0x000fea0003800000 */
[----:B--2---:R-:W0:Y:S02]  /*6920*/  LDG.E.U8 R139, desc[UR44][R128.64+0x30] ;  /* 0x0000302c808b7981 */ /* 0x004e24000c1e1100 */
[----:B0-----:R-:W-:-:S05]  /*6930*/  PRMT R3, R139, 0x8880, RZ ;  /* 0x000088808b037816 */ /* 0x001fca00000000ff */
[----:B------:R-:W-:-:S07]  /*6940*/  IMAD R22, R3, R138, RZ ;  /* 0x0000008a03167224 */ /* 0x000fce00078e02ff */
.L_x_147:
[----:B------:R-:W-:Y:S05]  /*6950*/  BSYNC B1 ;  /* 0x0000000000017941 */ /* 0x000fea0003800000 */
.L_x_146:
        /* <DEDUP_REMOVED lines=9> */
.L_x_149:
[----:B------:R-:W-:Y:S05]  /*69f0*/  BSYNC B1 ;  /* 0x0000000000017941 */ /* 0x000fea0003800000 */
.L_x_148:
[----:B------:R-:W-:Y:S01]  /*6a00*/  @!P4 IMAD R75, R75, R23, R22 ;  /* 0x000000174b4bc224 */ /* 0x000fe200078e0216 */
[----:B------:R-:W-:Y:S04]  /*6a10*/  BSSY B1, `(.L_x_150) ;  /* 0x0000006000017945 */ /* 0x000fe80003800000 */
[----:B------:R0:W-:Y:S01]  /*6a20*/  @!P4 STG.E.U8 desc[UR44][R8.64+0x31], R75 ;  /* 0x0000314b0800c986 */ /* 0x0001e2000c10112c */
[----:B------:R-:W-:Y:S05]  /*6a30*/  @P5 BRA `(.L_x_151) ;  /* 0x00000000000c5947 */ /* 0x000fea0003800000 */
[----:B--2---:R-:W0:Y:S02]  /*6a40*/  LDG.E.U8 R139, desc[UR44][R20.64+0x38] ;  /* 0x0000382c148b7981 */ /* 0x004e24000c1e1100 */
[----:B0-----:R-:W-:-:S05]  /*6a50*/  PRMT R3, R139, 0x8880, RZ ;  /* 0x000088808b037816 */ /* 0x001fca00000000ff */
[----:B------:R-:W-:-:S07]  /*6a60*/  IMAD R22, R3, R138, RZ ;  /* 0x0000008a03167224 */ /* 0x000fce00078e02ff */
.L_x_151:
[----:B------:R-:W-:Y:S05]  /*6a70*/  BSYNC B1 ;  /* 0x0000000000017941 */ /* 0x000fea0003800000 */
.L_x_150:
        /* <DEDUP_REMOVED lines=9> */
.L_x_153:
[----:B------:R-:W-:Y:S05]  /*6b10*/  BSYNC B1 ;  /* 0x0000000000017941 */ /* 0x000fea0003800000 */
.L_x_152:
[----:B------:R-:W-:Y:S01]  /*6b20*/  @!P4 IMAD R77, R77, R23, R22 ;  /* 0x000000174d4dc224 */ /* 0x000fe200078e0216 */
[----:B------:R-:W-:Y:S04]  /*6b30*/  BSSY B1, `(.L_x_154) ;  /* 0x0000006000017945 */ /* 0x000fe80003800000 */
[----:B------:R0:W-:Y:S01]  /*6b40*/  @!P4 STG.E.U8 desc[UR44][R10.64+0x39], R77 ;  /* 0x0000394d0a00c986 */ /* 0x0001e2000c10112c */
[----:B------:R-:W-:Y:S05]  /*6b50*/  @P5 BRA `(.L_x_155) ;  /* 0x00000000000c5947 */ /* 0x000fea0003800000 */
[----:B--2---:R-:W0:Y:S02]  /*6b60*/  LDG.E.U8 R139, desc[UR44][R128.64+0x38] ;  /* 0x0000382c808b7981 */ /* 0x004e24000c1e1100 */
[----:B0-----:R-:W-:-:S05]  /*6b70*/  PRMT R3, R139, 0x8880, RZ ;  /* 0x000088808b037816 */ /* 0x001fca00000000ff */
[----:B------:R-:W-:-:S07]  /*6b80*/  IMAD R22, R3, R138, RZ ;  /* 0x0000008a03167224 */ /* 0x000fce00078e02ff */
.L_x_155:
[----:B------:R-:W-:Y:S05]  /*6b90*/  BSYNC B1 ;  /* 0x0000000000017941 */ /* 0x000fea0003800000 */
.L_x_154:
        /* <DEDUP_REMOVED lines=9> */
.L_x_157:
[----:B------:R-:W-:Y:S05]  /*6c30*/  BSYNC B1 ;  /* 0x0000000000017941 */ /* 0x000fea0003800000 */
.L_x_156:
[----:B------:R-:W-:Y:S01]  /*6c40*/  @!P4 IMAD R79, R79, R23, R22 ;  /* 0x000000174f4fc224 */ /* 0x000fe200078e0216 */
[----:B------:R-:W-:Y:S04]  /*6c50*/  BSSY B1, `(.L_x_158) ;  /* 0x0000006000017945 */ /* 0x000fe80003800000 */
[----:B------:R0:W-:Y:S01]  /*6c60*/  @!P4 STG.E.U8 desc[UR44][R8.64+0x39], R79 ;  /* 0x0000394f0800c986 */ /* 0x0001e2000c10112c */
[----:B------:R-:W-:Y:S05]  /*6c70*/  @P5 BRA `(.L_x_159) ;  /* 0x00000000000c5947 */ /* 0x000fea0003800000 */
[----:B--2---:R-:W0:Y:S02]  /*6c80*/  LDG.E.U8 R139, desc[UR44][R12.64+0x40] ;  /* 0x0000402c0c8b7981 */ /* 0x004e24000c1e1100 */
[----:B0-----:R-:W-:-:S05]  /*6c90*/  PRMT R3, R139, 0x8880, RZ ;  /* 0x000088808b037816 */ /* 0x001fca00000000ff */
[----:B------:R-:W-:-:S07]  /*6ca0*/  IMAD R22, R3, R138, RZ ;  /* 0x0000008a03167224 */ /* 0x000fce00078e02ff */
.L_x_159:
[----:B------:R-:W-:Y:S05]  /*6cb0*/  BSYNC B1 ;  /* 0x0000000000017941 */ /* 0x000fea0003800000 */
.L_x_158:
        /* <DEDUP_REMOVED lines=9> */
.L_x_161:
[----:B------:R-:W-:Y:S05]  /*6d50*/  BSYNC B1 ;  /* 0x0000000000017941 */ /* 0x000fea0003800000 */
.L_x_160:
[----:B------:R-:W-:Y:S01]  /*6d60*/  @!P4 IMAD R65, R65, R23, R22 ;  /* 0x000000174141c224 */ /* 0x000fe200078e0216 */
[----:B------:R-:W-:Y:S04]  /*6d70*/  BSSY B1, `(.L_x_162) ;  /* 0x0000006000017945 */ /* 0x000fe80003800000 */
[----:B------:R0:W-:Y:S01]  /*6d80*/  @!P4 STG.E.U8 desc[UR44][R4.64+0x41], R65 ;  /* 0x000041410400c986 */ /* 0x0001e2000c10112c */
[----:B------:R-:W-:Y:S05]  /*6d90*/  @P5 BRA `(.L_x_163) ;  /* 0x00000000000c5947 */ /* 0x000fea0003800000 */
[----:B--2---:R-:W0:Y:S02]  /*6da0*/  LDG.E.U8 R139, desc[UR44][R14.64+0x40] ;  /* 0x0000402c0e8b7981 */ /* 0x004e24000c1e1100 */
[----:B0-----:R-:W-:-:S05]  /*6db0*/  PRMT R3, R139, 0x8880, RZ ;  /* 0x000088808b037816 */ /* 0x001fca00000000ff */
[----:B------:R-:W-:-:S07]  /*6dc0*/  IMAD R22, R3, R138, RZ ;  /* 0x0000008a03167224 */ /* 0x000fce00078e02ff */
.L_x_163:
[----:B------:R-:W-:Y:S05]  /*6dd0*/  BSYNC B1 ;  /* 0x0000000000017941 */ /* 0x000fea0003800000 */
.L_x_162:
        /* <DEDUP_REMOVED lines=9> */
.L_x_165:
[----:B------:R-:W-:Y:S05]  /*6e70*/  BSYNC B1 ;  /* 0x0000000000017941 */ /* 0x000fea0003800000 */
.L_x_164:
[----:B------:R-:W-:Y:S01]  /*6e80*/  @!P4 IMAD R67, R67, R23, R22 ;  /* 0x000000174343c224 */ /* 0x000fe200078e0216 */
[----:B------:R-:W-:Y:S04]  /*6e90*/  BSSY B1, `(.L_x_166) ;  /* 0x0000006000017945 */ /* 0x000fe80003800000 */
[----:B------:R0:W-:Y:S01]  /*6ea0*/  @!P4 STG.E.U8 desc[UR44][R6.64+0x41], R67 ;  /* 0x000041430600c986 */ /* 0x0001e2000c10112c */
[----:B------:R-:W-:Y:S05]  /*6eb0*/  @P5 BRA `(.L_x_167) ;  /* 0x00000000000c5947 */ /* 0x000fea0003800000 */
[----:B--2---:R-:W0:Y:S02]  /*6ec0*/  LDG.E.U8 R139, desc[UR44][R12.64+0x48] ;  /* 0x0000482c0c8b7981 */ /* 0x004e24000c1e1100 */
[----:B0-----:R-:W-:-:S05]  /*6ed0*/  PRMT R3, R139, 0x8880, RZ ;  /* 0x000088808b037816 */ /* 0x001fca00000000ff */
[----:B------:R-:W-:-:S07]  /*6ee0*/  IMAD R22, R3, R138, RZ ;  /* 0x0000008a03167224 */ /* 0x000fce00078e02ff */
.L_x_167:
[----:B------:R-:W-:Y:S05]  /*6ef0*/  BSYNC B1 ;  /* 0x0000000000017941 */ /* 0x000fea0003800000 */
.L_x_166:
        /* <DEDUP_REMOVED lines=9> */
.L_x_169:
[----:B------:R-:W-:Y:S05]  /*6f90*/  BSYNC B1 ;  /* 0x0000000000017941 */ /* 0x000fea0003800000 */
.L_x_168:
[----:B------:R-:W-:Y:S01]  /*6fa0*/  @!P4 IMAD R69, R69, R23, R22 ;  /* 0x000000174545c224 */ /* 0x000fe200078e0216 */
[----:B------:R-:W-:Y:S04]  /*6fb0*/  BSSY B1, `(.L_x_170) ;  /* 0x0000006000017945 */ /* 0x000fe80003800000 */
[----:B------:R0:W-:Y:S01]  /*6fc0*/  @!P4 STG.E.U8 desc[UR44][R4.64+0x49], R69 ;  /* 0x000049450400c986 */ /* 0x0001e2000c10112c */
[----:B------:R-:W-:Y:S05]  /*6fd0*/  @P5 BRA `(.L_x_171) ;  /* 0x00000000000c5947 */ /* 0x000fea0003800000 */
[----:B--2---:R-:W0:Y:S02]  /*6fe0*/  LDG.E.U8 R139, desc[UR44][R14.64+0x48] ;  /* 0x0000482c0e8b7981 */ /* 0x004e24000c1e1100 */
[----:B0-----:R-:W-:-:S05]  /*6ff0*/  PRMT R3, R139, 0x8880, RZ ;  /* 0x000088808b037816 */ /* 0x001fca00000000ff */
[----:B------:R-:W-:-:S07]  /*7000*/  IMAD R22, R3, R138, RZ ;  /* 0x0000008a03167224 */ /* 0x000fce00078e02ff */
.L_x_171:
[----:B------:R-:W-:Y:S05]  /*7010*/  BSYNC B1 ;  /* 0x0000000000017941 */ /* 0x000fea0003800000 */
.L_x_170:
        /* <DEDUP_REMOVED lines=9> */
.L_x_173:
[----:B------:R-:W-:Y:S05]  /*70b0*/  BSYNC B1 ;  /* 0x0000000000017941 */ /* 0x000fea0003800000 */
.L_x_172:
[----:B------:R-:W-:Y:S01]  /*70c0*/  @!P4 IMAD R71, R71, R23, R22 ;  /* 0x000000174747c224 */ /* 0x000fe200078e0216 */
[----:B------:R-:W-:Y:S04]  /*70d0*/  BSSY B1, `(.L_x_174) ;  /* 0x0000006000017945 */ /* 0x000fe80003800000 */
[----:B------:R0:W-:Y:S01]  /*70e0*/  @!P4 STG.E.U8 desc[UR44][R6.64+0x49], R71 ;  /* 0x000049470600c986 */ /* 0x0001e2000c10112c */
[----:B------:R-:W-:Y:S05]  /*70f0*/  @P5 BRA `(.L_x_175) ;  /* 0x00000000000c5947 */ /* 0x000fea0003800000 */
[----:B--2---:R-:W0:Y:S02]  /*7100*/  LDG.E.U8 R139, desc[UR44][R20.64+0x40] ;  /* 0x0000402c148b7981 */ /* 0x004e24000c1e1100 */
[----:B0-----:R-:W-:-:S05]  /*7110*/  PRMT R3, R139, 0x8880, RZ ;  /* 0x000088808b037816 */ /* 0x001fca00000000ff */
[----:B------:R-:W-:-:S07]  /*7120*/  IMAD R22, R3, R138, RZ ;  /* 0x0000008a03167224 */ /* 0x000fce00078e02ff */
.L_x_175:
[----:B------:R-:W-:Y:S05]  /*7130*/  BSYNC B1 ;  /* 0x0000000000017941 */ /* 0x000fea0003800000 */
.L_x_174:
        /* <DEDUP_REMOVED lines=9> */
.L_x_177:
[----:B------:R-:W-:Y:S05]  /*71d0*/  BSYNC B1 ;  /* 0x0000000000017941 */ /* 0x000fea0003800000 */
.L_x_176:
[----:B------:R-:W-:Y:S01]  /*71e0*/  @!P4 IMAD R57, R57, R23, R22 ;  /* 0x000000173939c224 */ /* 0x000fe200078e0216 */
[----:B------:R-:W-:Y:S04]  /*71f0*/  BSSY B1, `(.L_x_178) ;  /* 0x0000006000017945 */ /* 0x000fe80003800000 */
[----:B------:R0:W-:Y:S01]  /*7200*/  @!P4 STG.E.U8 desc[UR44][R10.64+0x41], R57 ;  /* 0x000041390a00c986 */ /* 0x0001e2000c10112c */
[----:B------:R-:W-:Y:S05]  /*7210*/  @P5 BRA `(.L_x_179) ;  /* 0x00000000000c5947 */ /* 0x000fea0003800000 */
[----:B--2---:R-:W0:Y:S02]  /*7220*/  LDG.E.U8 R139, desc[UR44][R128.64+0x40] ;  /* 0x0000402c808b7981 */ /* 0x004e24000c1e1100 */
[----:B0-----:R-:W-:-:S05]  /*7230*/  PRMT R3, R139, 0x8880, RZ ;  /* 0x000088808b037816 */ /* 0x001fca00000000ff */
[----:B------:R-:W-:-:S07]  /*7240*/  IMAD R22, R3, R138, RZ ;  /* 0x0000008a03167224 */ /* 0x000fce00078e02ff */
.L_x_179:
[----:B------:R-:W-:Y:S05]  /*7250*/  BSYNC B1 ;  /* 0x0000000000017941 */ /* 0x000fea0003800000 */
.L_x_178:
        /* <DEDUP_REMOVED lines=9> */
.L_x_181:
[----:B------:R-:W-:Y:S05]  /*72f0*/  BSYNC B1 ;  /* 0x0000000000017941 */ /* 0x000fea0003800000 */
.L_x_180:
[----:B------:R-:W-:Y:S01]  /*7300*/  @!P4 IMAD R59, R59, R23, R22 ;  /* 0x000000173b3bc224 */ /* 0x000fe200078e0216 */
[----:B------:R-:W-:Y:S04]  /*7310*/  BSSY B1, `(.L_x_182) ;  /* 0x0000006000017945 */ /* 0x000fe80003800000 */
[----:B------:R0:W-:Y:S01]  /*7320*/  @!P4 STG.E.U8 desc[UR44][R8.64+0x41], R59 ;  /* 0x0000413b0800c986 */ /* 0x0001e2000c10112c */
[----:B------:R-:W-:Y:S05]  /*7330*/  @P5 BRA `(.L_x_183) ;  /* 0x00000000000c5947 */ /* 0x000fea0003800000 */
[----:B--2---:R-:W0:Y:S02]  /*7340*/  LDG.E.U8 R139, desc[UR44][R20.64+0x48] ;  /* 0x0000482c148b7981 */ /* 0x004e24000c1e1100 */
[----:B0-----:R-:W-:-:S05]  /*7350*/  PRMT R3, R139, 0x8880, RZ ;  /* 0x000088808b037816 */ /* 0x001fca00000000ff */
[----:B------:R-:W-:-:S07]  /*7360*/  IMAD R22, R3, R138, RZ ;  /* 0x0000008a03167224 */ /* 0x000fce00078e02ff */
.L_x_183:
[----:B------:R-:W-:Y:S05]  /*7370*/  BSYNC B1 ;  /* 0x0000000000017941 */ /* 0x000fea0003800000 */
.L_x_182:
        /* <DEDUP_REMOVED lines=9> */
.L_x_185:
[----:B------:R-:W-:Y:S05]  /*7410*/  BSYNC B1 ;  /* 0x0000000000017941 */ /* 0x000fea0003800000 */
.L_x_184:
[----:B------:R-:W-:Y:S01]  /*7420*/  @!P4 IMAD R61, R61, R23, R22 ;  /* 0x000000173d3dc224 */ /* 0x000fe200078e0216 */
[----:B------:R-:W-:Y:S04]  /*7430*/  BSSY B1, `(.L_x_186) ;  /* 0x0000006000017945 */ /* 0x000fe80003800000 */
[----:B------:R0:W-:Y:S01]  /*7440*/  @!P4 STG.E.U8 desc[UR44][R10.64+0x49], R61 ;  /* 0x0000493d0a00c986 */ /* 0x0001e2000c10112c */
[----:B------:R-:W-:Y:S05]  /*7450*/  @P5 BRA `(.L_x_187) ;  /* 0x00000000000c5947 */ /* 0x000fea0003800000 */
[----:B--2---:R-:W0:Y:S02]  /*7460*/  LDG.E.U8 R139, desc[UR44][R128.64+0x48] ;  /* 0x0000482c808b7981 */ /* 0x004e24000c1e1100 */
[----:B0-----:R-:W-:-:S05]  /*7470*/  PRMT R3, R139, 0x8880, RZ ;  /* 0x000088808b037816 */ /* 0x001fca00000000ff */
[----:B------:R-:W-:-:S07]  /*7480*/  IMAD R22, R3, R138, RZ ;  /* 0x0000008a03167224 */ /* 0x000fce00078e02ff */
.L_x_187:
[----:B------:R-:W-:Y:S05]  /*7490*/  BSYNC B1 ;  /* 0x0000000000017941 */ /* 0x000fea0003800000 */
.L_x_186:
        /* <DEDUP_REMOVED lines=9> */
.L_x_189:
[----:B------:R-:W-:Y:S05]  /*7530*/  BSYNC B1 ;  /* 0x0000000000017941 */ /* 0x000fea0003800000 */
.L_x_188:
[----:B------:R-:W-:Y:S01]  /*7540*/  @!P4 IMAD R63, R63, R23, R22 ;  /* 0x000000173f3fc224 */ /* 0x000fe200078e0216 */
[----:B------:R-:W-:Y:S04]  /*7550*/  BSSY B1, `(.L_x_190) ;  /* 0x0000006000017945 */ /* 0x000fe80003800000 */
[----:B------:R0:W-:Y:S01]  /*7560*/  @!P4 STG.E.U8 desc[UR44][R8.64+0x49], R63 ;  /* 0x0000493f0800c986 */ /* 0x0001e2000c10112c */
[----:B------:R-:W-:Y:S05]  /*7570*/  @P5 BRA `(.L_x_191) ;  /* 0x00000000000c5947 */ /* 0x000fea0003800000 */
[----:B--2---:R-:W0:Y:S02]  /*7580*/  LDG.E.U8 R139, desc[UR44][R12.64+0x50] ;  /* 0x0000502c0c8b7981 */ /* 0x004e24000c1e1100 */
[----:B0-----:R-:W-:-:S05]  /*7590*/  PRMT R3, R139, 0x8880, RZ ;  /* 0x000088808b037816 */ /* 0x001fca00000000ff */
[----:B------:R-:W-:-:S07]  /*75a0*/  IMAD R22, R3, R138, RZ ;  /* 0x0000008a03167224 */ /* 0x000fce00078e02ff */
.L_x_191:
[----:B------:R-:W-:Y:S05]  /*75b0*/  BSYNC B1 ;  /* 0x0000000000017941 */ /* 0x000fea0003800000 */
.L_x_190:
        /* <DEDUP_REMOVED lines=9> */
.L_x_193:
[----:B------:R-:W-:Y:S05]  /*7650*/  BSYNC B1 ;  /* 0x0000000000017941 */ /* 0x000fea0003800000 */
.L_x_192:
[----:B------:R-:W-:Y:S01]  /*7660*/  @!P4 IMAD R49, R49, R23, R22 ;  /* 0x000000173131c224 */ /* 0x000fe200078e0216 */
[----:B------:R-:W-:Y:S04]  /*7670*/  BSSY B1, `(.L_x_194) ;  /* 0x0000006000017945 */ /* 0x000fe80003800000 */
[----:B------:R0:W-:Y:S01]  /*7680*/  @!P4 STG.E.U8 desc[UR44][R4.64+0x51], R49 ;  /* 0x000051310400c986 */ /* 0x0001e2000c10112c */
[----:B------:R-:W-:Y:S05]  /*7690*/  @P5 BRA `(.L_x_195) ;  /* 0x00000000000c5947 */ /* 0x000fea0003800000 */
[----:B--2---:R-:W0:Y:S02]  /*76a0*/  LDG.E.U8 R139, desc[UR44][R14.64+0x50] ;  /* 0x0000502c0e8b7981 */ /* 0x004e24000c1e1100 */
[----:B0-----:R-:W-:-:S05]  /*76b0*/  PRMT R3, R139, 0x8880, RZ ;  /* 0x000088808b037816 */ /* 0x001fca00000000ff */
[----:B------:R-:W-:-:S07]  /*76c0*/  IMAD R22, R3, R138, RZ ;  /* 0x0000008a03167224 */ /* 0x000fce00078e02ff */
.L_x_195:
[----:B------:R-:W-:Y:S05]  /*76d0*/  BSYNC B1 ;  /* 0x0000000000017941 */ /* 0x000fea0003800000 */
.L_x_194:
        /* <DEDUP_REMOVED lines=9> */
.L_x_197:
[----:B------:R-:W-:Y:S05]  /*7770*/  BSYNC B1 ;  /* 0x0000000000017941 */ /* 0x000fea0003800000 */
.L_x_196:
[----:B------:R-:W-:Y:S01]  /*7780*/  @!P4 IMAD R51, R51, R23, R22 ;  /* 0x000000173333c224 */ /* 0x000fe200078e0216 */
[----:B------:R-:W-:Y:S04]  /*7790*/  BSSY B1, `(.L_x_198) ;  /* 0x0000006000017945 */ /* 0x000fe80003800000 */
[----:B------:R0:W-:Y:S01]  /*77a0*/  @!P4 STG.E.U8 desc[UR44][R6.64+0x51], R51 ;  /* 0x000051330600c986 */ /* 0x0001e2000c10112c */
[----:B------:R-:W-:Y:S05]  /*77b0*/  @P5 BRA `(.L_x_199) ;  /* 0x00000000000c5947 */ /* 0x000fea0003800000 */
[----:B--2---:R-:W0:Y:S02]  /*77c0*/  LDG.E.U8 R139, desc[UR44][R12.64+0x58] ;  /* 0x0000582c0c8b7981 */ /* 0x004e24000c1e1100 */
[----:B0-----:R-:W-:-:S05]  /*77d0*/  PRMT R3, R139, 0x8880, RZ ;  /* 0x000088808b037816 */ /* 0x001fca00000000ff */
[----:B------:R-:W-:-:S07]  /*77e0*/  IMAD R22, R3, R138, RZ ;  /* 0x0000008a03167224 */ /* 0x000fce00078e02ff */
.L_x_199:
[----:B------:R-:W-:Y:S05]  /*77f0*/  BSYNC B1 ;  /* 0x0000000000017941 */ /* 0x000fea0003800000 */
.L_x_198:
        /* <DEDUP_REMOVED lines=9> */
.L_x_201:
[----:B------:R-:W-:Y:S05]  /*7890*/  BSYNC B1 ;  /* 0x0000000000017941 */ /* 0x000fea0003800000 */
.L_x_200:
[----:B------:R-:W-:Y:S01]  /*78a0*/  @!P4 IMAD R53, R53, R23, R22 ;  /* 0x000000173535c224 */ /* 0x000fe200078e0216 */
[----:B------:R-:W-:Y:S04]  /*78b0*/  BSSY B1, `(.L_x_202) ;  /* 0x0000006000017945 */ /* 0x000fe80003800000 */
[----:B------:R0:W-:Y:S01]  /*78c0*/  @!P4 STG.E.U8 desc[UR44][R4.64+0x59], R53 ;  /* 0x000059350400c986 */ /* 0x0001e2000c10112c */
[----:B------:R-:W-:Y:S05]  /*78d0*/  @P5 BRA `(.L_x_203) ;  /* 0x00000000000c5947 */ /* 0x000fea0003800000 */
[----:B--2---:R-:W0:Y:S02]  /*78e0*/  LDG.E.U8 R139, desc[UR44][R14.64+0x58] ;  /* 0x0000582c0e8b7981 */ /* 0x004e24000c1e1100 */
[----:B0-----:R-:W-:-:S05]  /*78f0*/  PRMT R3, R139, 0x8880, RZ ;  /* 0x000088808b037816 */ /* 0x001fca00000000ff */
[----:B------:R-:W-:-:S07]  /*7900*/  IMAD R22, R3, R138, RZ ;  /* 0x0000008a03167224 */ /* 0x000fce00078e02ff */
.L_x_203:
[----:B------:R-:W-:Y:S05]  /*7910*/  BSYNC B1 ;  /* 0x0000000000017941 */ /* 0x000fea0003800000 */
.L_x_202:
        /* <DEDUP_REMOVED lines=9> */
.L_x_205:
[----:B------:R-:W-:Y:S05]  /*79b0*/  BSYNC B1 ;  /* 0x0000000000017941 */ /* 0x000fea0003800000 */
.L_x_204:
[----:B------:R-:W-:Y:S01]  /*79c0*/  @!P4 IMAD R55, R55, R23, R22 ;  /* 0x000000173737c224 */ /* 0x000fe200078e0216 */
[----:B------:R-:W-:Y:S04]  /*79d0*/  BSSY B1, `(.L_x_206) ;  /* 0x0000006000017945 */ /* 0x000fe80003800000 */
[----:B------:R0:W-:Y:S01]  /*79e0*/  @!P4 STG.E.U8 desc[UR44][R6.64+0x59], R55 ;  /* 0x000059370600c986 */ /* 0x0001e2000c10112c */
[----:B------:R-:W-:Y:S05]  /*79f0*/  @P5 BRA `(.L_x_207) ;  /* 0x00000000000c5947 */ /* 0x000fea0003800000 */
[----:B--2---:R-:W0:Y:S02]  /*7a00*/  LDG.E.U8 R139, desc[UR44][R20.64+0x50] ;  /* 0x0000502c148b7981 */ /* 0x004e24000c1e1100 */
[----:B0-----:R-:W-:-:S05]  /*7a10*/  PRMT R3, R139, 0x8880, RZ ;  /* 0x000088808b037816 */ /* 0x001fca00000000ff */
[----:B------:R-:W-:-:S07]  /*7a20*/  IMAD R22, R3, R138, RZ ;  /* 0x0000008a03167224 */ /* 0x000fce00078e02ff */
.L_x_207:
[----:B------:R-:W-:Y:S05]  /*7a30*/  BSYNC B1 ;  /* 0x0000000000017941 */ /* 0x000fea0003800000 */
.L_x_206:
        /* <DEDUP_REMOVED lines=9> */
.L_x_209:
[----:B------:R-:W-:Y:S05]  /*7ad0*/  BSYNC B1 ;  /* 0x0000000000017941 */ /* 0x000fea0003800000 */
.L_x_208:
[----:B------:R-:W-:Y:S01]  /*7ae0*/  @!P4 IMAD R41, R41, R23, R22 ;  /* 0x000000172929c224 */ /* 0x000fe200078e0216 */
[----:B------:R-:W-:Y:S04]  /*7af0*/  BSSY B1, `(.L_x_210) ;  /* 0x0000006000017945 */ /* 0x000fe80003800000 */
[----:B------:R0:W-:Y:S01]  /*7b00*/  @!P4 STG.E.U8 desc[UR44][R10.64+0x51], R41 ;  /* 0x000051290a00c986 */ /* 0x0001e2000c10112c */
[----:B------:R-:W-:Y:S05]  /*7b10*/  @P5 BRA `(.L_x_211) ;  /* 0x00000000000c5947 */ /* 0x000fea0003800000 */
[----:B--2---:R-:W0:Y:S02]  /*7b20*/  LDG.E.U8 R139, desc[UR44][R128.64+0x50] ;  /* 0x0000502c808b7981 */ /* 0x004e24000c1e1100 */
[----:B0-----:R-:W-:-:S05]  /*7b30*/  PRMT R3, R139, 0x8880, RZ ;  /* 0x000088808b037816 */ /* 0x001fca00000000ff */
[----:B------:R-:W-:-:S07]  /*7b40*/  IMAD R22, R3, R138, RZ ;  /* 0x0000008a03167224 */ /* 0x000fce00078e02ff */
.L_x_211:
[----:B------:R-:W-:Y:S05]  /*7b50*/  BSYNC B1 ;  /* 0x0000000000017941 */ /* 0x000fea0003800000 */
.L_x_210:
        /* <DEDUP_REMOVED lines=9> */
.L_x_213:
[----:B------:R-:W-:Y:S05]  /*7bf0*/  BSYNC B1 ;  /* 0x0000000000017941 */ /* 0x000fea0003800000 */
.L_x_212:
[----:B------:R-:W-:Y:S01]  /*7c00*/  @!P4 IMAD R43, R43, R23, R22 ;  /* 0x000000172b2bc224 */ /* 0x000fe200078e0216 */
[----:B------:R-:W-:Y:S04]  /*7c10*/  BSSY B1, `(.L_x_214) ;  /* 0x0000006000017945 */ /* 0x000fe80003800000 */
[----:B------:R0:W-:Y:S01]  /*7c20*/  @!P4 STG.E.U8 desc[UR44][R8.64+0x51], R43 ;  /* 0x0000512b0800c986 */ /* 0x0001e2000c10112c */
[----:B------:R-:W-:Y:S05]  /*7c30*/  @P5 BRA `(.L_x_215) ;  /* 0x00000000000c5947 */ /* 0x000fea0003800000 */
[----:B--2---:R-:W0:Y:S02]  /*7c40*/  LDG.E.U8 R139, desc[UR44][R20.64+0x58] ;  /* 0x0000582c148b7981 */ /* 0x004e24000c1e1100 */
[----:B0-----:R-:W-:-:S05]  /*7c50*/  PRMT R3, R139, 0x8880, RZ ;  /* 0x000088808b037816 */ /* 0x001fca00000000ff */
[----:B------:R-:W-:-:S07]  /*7c60*/  IMAD R22, R3, R138, RZ ;  /* 0x0000008a03167224 */ /* 0x000fce00078e02ff */
.L_x_215:
[----:B------:R-:W-:Y:S05]  /*7c70*/  BSYNC B1 ;  /* 0x0000000000017941 */ /* 0x000fea0003800000 */
.L_x_214:
        /* <DEDUP_REMOVED lines=9> */
.L_x_217:
[----:B------:R-:W-:Y:S05]  /*7d10*/  BSYNC B1 ;  /* 0x0000000000017941 */ /* 0x000fea0003800000 */
.L_x_216:
[----:B------:R-:W-:Y:S01]  /*7d20*/  @!P4 IMAD R45, R45, R23, R22 ;  /* 0x000000172d2dc224 */ /* 0x000fe200078e0216 */
[----:B------:R-:W-:Y:S04]  /*7d30*/  BSSY B1, `(.L_x_218) ;  /* 0x0000006000017945 */ /* 0x000fe80003800000 */
[----:B------:R0:W-:Y:S01]  /*7d40*/  @!P4 STG.E.U8 desc[UR44][R10.64+0x59], R45 ;  /* 0x0000592d0a00c986 */ /* 0x0001e2000c10112c */
[----:B------:R-:W-:Y:S05]  /*7d50*/  @P5 BRA `(.L_x_219) ;  /* 0x00000000000c5947 */ /* 0x000fea0003800000 */
[----:B--2---:R-:W0:Y:S02]  /*7d60*/  LDG.E.U8 R139, desc[UR44][R128.64+0x58] ;  /* 0x0000582c808b7981 */ /* 0x004e24000c1e1100 */
[----:B0-----:R-:W-:-:S05]  /*7d70*/  PRMT R3, R139, 0x8880, RZ ;  /* 0x000088808b037816 */ /* 0x001fca00000000ff */
[----:B------:R-:W-:-:S07]  /*7d80*/  IMAD R22, R3, R138, RZ ;  /* 0x0000008a03167224 */ /* 0x000fce00078e02ff */
.L_x_219:
[----:B------:R-:W-:Y:S05]  /*7d90*/  BSYNC B1 ;  /* 0x0000000000017941 */ /* 0x000fea0003800000 */
.L_x_218:
        /* <DEDUP_REMOVED lines=9> */
.L_x_221:
[----:B------:R-:W-:Y:S05]  /*7e30*/  BSYNC B1 ;  /* 0x0000000000017941 */ /* 0x000fea0003800000 */
.L_x_220:
[----:B------:R-:W-:Y:S01]  /*7e40*/  @!P4 IMAD R47, R47, R23, R22 ;  /* 0x000000172f2fc224 */ /* 0x000fe200078e0216 */
[----:B------:R-:W-:Y:S04]  /*7e50*/  BSSY B1, `(.L_x_222) ;  /* 0x0000006000017945 */ /* 0x000fe80003800000 */
[----:B------:R0:W-:Y:S01]  /*7e60*/  @!P4 STG.E.U8 desc[UR44][R8.64+0x59], R47 ;  /* 0x0000592f0800c986 */ /* 0x0001e2000c10112c */
[----:B------:R-:W-:Y:S05]  /*7e70*/  @P5 BRA `(.L_x_223) ;  /* 0x00000000000c5947 */ /* 0x000fea0003800000 */
[----:B--2---:R-:W0:Y:S02]  /*7e80*/  LDG.E.U8 R139, desc[UR44][R12.64+0x60] ;  /* 0x0000602c0c8b7981 */ /* 0x004e24000c1e1100 */
[----:B0-----:R-:W-:-:S05]  /*7e90*/  PRMT R3, R139, 0x8880, RZ ;  /* 0x000088808b037816 */ /* 0x001fca00000000ff */
[----:B------:R-:W-:-:S07]  /*7ea0*/  IMAD R22, R3, R138, RZ ;  /* 0x0000008a03167224 */ /* 0x000fce00078e02ff */
.L_x_223:
[----:B------:R-:W-:Y:S05]  /*7eb0*/  BSYNC B1 ;  /* 0x0000000000017941 */ /* 0x000fea0003800000 */
.L_x_222:
        /* <DEDUP_REMOVED lines=9> */
.L_x_225:
[----:B------:R-:W-:Y:S05]  /*7f50*/  BSYNC B1 ;  /* 0x0000000000017941 */ /* 0x000fea0003800000 */
.L_x_224:
[----:B------:R-:W-:Y:S01]  /*7f60*/  @!P4 IMAD R33, R33, R23, R22 ;  /* 0x000000172121c224 */ /* 0x000fe200078e0216 */
[----:B------:R-:W-:Y:S04]  /*7f70*/  BSSY B1, `(.L_x_226) ;  /* 0x0000006000017945 */ /* 0x000fe80003800000 */
[----:B------:R0:W-:Y:S01]  /*7f80*/  @!P4 STG.E.U8 desc[UR44][R4.64+0x61], R33 ;  /* 0x000061210400c986 */ /* 0x0001e2000c10112c */
[----:B------:R-:W-:Y:S05]  /*7f90*/  @P5 BRA `(.L_x_227) ;  /* 0x00000000000c5947 */ /* 0x000fea0003800000 */
[----:B--2---:R-:W0:Y:S02]  /*7fa0*/  LDG.E.U8 R139, desc[UR44][R14.64+0x60] ;  /* 0x0000602c0e8b7981 */ /* 0x004e24000c1e1100 */
[----:B0-----:R-:W-:-:S05]  /*7fb0*/  PRMT R3, R139, 0x8880, RZ ;  /* 0x000088808b037816 */ /* 0x001fca00000000ff */
[----:B------:R-:W-:-:S07]  /*7fc0*/  IMAD R22, R3, R138, RZ ;  /* 0x0000008a03167224 */ /* 0x000fce00078e02ff */
.L_x_227:
[----:B------:R-:W-:Y:S05]  /*7fd0*/  BSYNC B1 ;  /* 0x0000000000017941 */ /* 0x000fea0003800000 */
.L_x_226:
[----:B------:R-:W-:Y:S01]  /*7fe0*/  ISETP.LT.OR P4, PT, R0, 0x62, !P0 ;  /* 0x000000620000780c */ /* 0x000fe20004781670 */
[----:B0-----:R-:W-:Y:S01]  /*7ff0*/  @!P5 IMAD R3, R34, R23, R22 ;  /* 0x000000172203d224 */ /* 0x001fe200078e0216 */
[----:B------:R-:W-:Y:S04]  /*8000*/  BSSY B1, `(.L_x_228) ;  /* 0x0000008000017945 */ /* 0x000fe80003800000 */
[----:B------:R0:W-:Y:S01]  /*8010*/  @!P5 STG.E.U8 desc[UR44][R6.64+0x60], R3 ;  /* 0x000060030600d986 */ /* 0x0001e2000c10112c */
[C---:B------:R-:W-:Y:S02]  /*8020*/  ISETP.LT.OR P5, PT, R0.reuse, 0x69, !P3 ;  /* 0x000000690000780c */ /* 0x040fe40005fa1670 */
[----:B------:R-:W-:-:S04]  /*8030*/  ISETP.LT.OR P3, PT, R0, 0x6a, !P3 ;  /* 0x0000006a0000780c */ /* 0x000fc80005f61670 */
[----:B------:R-:W-:Y:S09]  /*8040*/  @P4 BRA `(.L_x_229) ;  /* 0x00000000000c4947 */ /* 0x000ff20003800000 */
[----:B--2---:R-:W0:Y:S02]  /*8050*/  LDG.E.U8 R139, desc[UR44][R14.64+0x61] ;  /* 0x0000612c0e8b7981 */ /* 0x004e24000c1e1100 */
[----:B0-----:R-:W-:-:S05]  /*8060*/  PRMT R3, R139, 0x8880, RZ ;  /* 0x000088808b037816 */ /* 0x001fca00000000ff */
[----:B------:R-:W-:-:S07]  /*8070*/  IMAD R22, R3, R138, RZ ;  /* 0x0000008a03167224 */ /* 0x000fce00078e02ff */
.L_x_229:
[----:B------:R-:W-:Y:S05]  /*8080*/  BSYNC B1 ;  /* 0x0000000000017941 */ /* 0x000fea0003800000 */
.L_x_228:
[----:B------:R-:W-:Y:S01]  /*8090*/  @!P4 IMAD R35, R35, R23, R22 ;  /* 0x000000172323c224 */ /* 0x000fe200078e0216 */
[----:B------:R-:W-:Y:S04]  /*80a0*/  BSSY B1, `(.L_x_230) ;  /* 0x0000006000017945 */ /* 0x000fe80003800000 */
[----:B------:R0:W-:Y:S01]  /*80b0*/  @!P4 STG.E.U8 desc[UR44][R6.64+0x61], R35 ;  /* 0x000061230600c986 */ /* 0x0001e2000c10112c */
[----:B------:R-:W-:Y:S05]  /*80c0*/  @P5 BRA `(.L_x_231) ;  /* 0x00000000000c5947 */ /* 0x000fea0003800000 */
[----:B--2---:R-:W0:Y:S02]  /*80d0*/  LDG.E.U8 R139, desc[UR44][R12.64+0x68] ;  /* 0x0000682c0c8b7981 */ /* 0x004e24000c1e1100 */
[----:B0-----:R-:W-:-:S05]  /*80e0*/  PRMT R3, R139, 0x8880, RZ ;  /* 0x000088808b037816 */ /* 0x001fca00000000ff */
[----:B------:R-:W-:-:S07]  /*80f0*/  IMAD R22, R3, R138, RZ ;  /* 0x0000008a03167224 */ /* 0x000fce00078e02ff */
.L_x_231:
[----:B------:R-:W-:Y:S05]  /*8100*/  BSYNC B1 ;  /* 0x0000000000017941 */ /* 0x000fea0003800000 */
.L_x_230:
[----:B0-----:R-:W-:Y:S01]  /*8110*/  @!P5 IMAD R3, R36, R23, R22 ;  /* 0x000000172403d224 */ /* 0x001fe200078e0216 */
[----:B------:R-:W-:Y:S04]  /*8120*/  BSSY B1, `(.L_x_232) ;  /* 0x0000006000017945 */ /* 0x000fe80003800000 */
[----:B------:R0:W-:Y:S01]  /*8130*/  @!P5 STG.E.U8 desc[UR44][R4.64+0x68], R3 ;  /* 0x000068030400d986 */ /* 0x0001e2000c10112c */
[----:B------:R-:W-:Y:S05]  /*8140*/  @P3 BRA `(.L_x_233) ;  /* 0x00000000000c3947 */ /* 0x000fea0003800000 */
[----:B--2---:R-:W0:Y:S02]  /*8150*/  LDG.E.U8 R139, desc[UR44][R12.64+0x69] ;  /* 0x0000692c0c8b7981 */ /* 0x004e24000c1e1100 */
[----:B0-----:R-:W-:-:S05]  /*8160*/  PRMT R3, R139, 0x8880, RZ ;  /* 0x000088808b037816 */ /* 0x001fca00000000ff */
[----:B------:R-:W-:-:S07]  /*8170*/  IMAD R22, R3, R138, RZ ;  /* 0x0000008a03167224 */ /* 0x000fce00078e02ff */
.L_x_233:
[----:B------:R-:W-:Y:S05]  /*8180*/  BSYNC B1 ;  /* 0x0000000000017941 */ /* 0x000fea0003800000 */
.L_x_232:
[C---:B------:R-:W-:Y:S01]  /*8190*/  ISETP.LT.OR P4, PT, R0.reuse, 0x69, !P0 ;  /* 0x000000690000780c */ /* 0x040fe20004781670 */
[----:B------:R-:W-:Y:S01]  /*81a0*/  @!P3 IMAD R37, R37, R23, R22 ;  /* 0x000000172525b224 */ /* 0x000fe200078e0216 */
[----:B------:R-:W-:Y:S01]  /*81b0*/  BSSY B1, `(.L_x_234) ;  /* 0x0000009000017945 */ /* 0x000fe20003800000 */
[C---:B------:R-:W-:Y:S02]  /*81c0*/  ISETP.LT.OR P0, PT, R0.reuse, 0x6a, !P0 ;  /* 0x0000006a0000780c */ /* 0x040fe40004701670 */
[C---:B------:R-:W-:Y:S01]  /*81d0*/  ISETP.LT.OR P5, PT, R0.reuse, 0x61, !P1 ;  /* 0x000000610000780c */ /* 0x040fe20004fa1670 */
[----:B------:R0:W-:Y:S01]  /*81e0*/  @!P3 STG.E.U8 desc[UR44][R4.64+0x69], R37 ;  /* 0x000069250400b986 */ /* 0x0001e2000c10112c */
[----:B------:R-:W-:-:S06]  /*81f0*/  ISETP.LT.OR P3, PT, R0, 0x62, !P1 ;  /* 0x000000620000780c */ /* 0x000fcc0004f61670 */
[----:B------:R-:W-:Y:S07]  /*8200*/  @P4 BRA `(.L_x_235) ;  /* 0x00000000000c4947 */ /* 0x000fee0003800000 */
[----:B--2---:R-:W0:Y:S02]  /*8210*/  LDG.E.U8 R139, desc[UR44][R14.64+0x68] ;  /* 0x0000682c0e8b7981 */ /* 0x004e24000c1e1100 */
[----:B0-----:R-:W-:-:S05]  /*8220*/  PRMT R3, R139, 0x8880, RZ ;  /* 0x000088808b037816 */ /* 0x001fca00000000ff */
[----:B------:R-:W-:-:S07]  /*8230*/  IMAD R22, R3, R138, RZ ;  /* 0x0000008a03167224 */ /* 0x000fce00078e02ff */
.L_x_235:
[----:B------:R-:W-:Y:S05]  /*8240*/  BSYNC B1 ;  /* 0x0000000000017941 */ /* 0x000fea0003800000 */
.L_x_234:
[----:B0-----:R-:W-:Y:S01]  /*8250*/  @!P4 IMAD R3, R38, R23, R22 ;  /* 0x000000172603c224 */ /* 0x001fe200078e0216 */
[----:B------:R-:W-:Y:S04]  /*8260*/  BSSY B1, `(.L_x_236) ;  /* 0x0000006000017945 */ /* 0x000fe80003800000 */
[----:B------:R0:W-:Y:S01]  /*8270*/  @!P4 STG.E.U8 desc[UR44][R6.64+0x68], R3 ;  /* 0x000068030600c986 */ /* 0x0001e2000c10112c */
[----:B------:R-:W-:Y:S05]  /*8280*/  @P0 BRA `(.L_x_237) ;  /* 0x00000000000c0947 */ /* 0x000fea0003800000 */
[----:B--2---:R-:W0:Y:S02]  /*8290*/  LDG.E.U8 R139, desc[UR44][R14.64+0x69] ;  /* 0x0000692c0e8b7981 */ /* 0x004e24000c1e1100 */
[----:B0-----:R-:W-:-:S05]  /*82a0*/  PRMT R3, R139, 0x8880, RZ ;  /* 0x000088808b037816 */ /* 0x001fca00000000ff */
[----:B------:R-:W-:-:S07]  /*82b0*/  IMAD R22, R3, R138, RZ ;  /* 0x0000008a03167224 */ /* 0x000fce00078e02ff */
.L_x_237:
[----:B------:R-:W-:Y:S05]  /*82c0*/  BSYNC B1 ;  /* 0x0000000000017941 */ /* 0x000fea0003800000 */
.L_x_236:
[----:B------:R-:W-:Y:S01]  /*82d0*/  @!P0 IMAD R39, R39, R23, R22 ;  /* 0x0000001727278224 */ /* 0x000fe200078e0216 */
[----:B------:R-:W-:Y:S04]  /*82e0*/  BSSY B1, `(.L_x_238) ;  /* 0x0000006000017945 */ /* 0x000fe80003800000 */
[----:B------:R0:W-:Y:S01]  /*82f0*/  @!P0 STG.E.U8 desc[UR44][R6.64+0x69], R39 ;  /* 0x0000692706008986 */ /* 0x0001e2000c10112c */
[----:B------:R-:W-:Y:S05]  /*8300*/  @P5 BRA `(.L_x_239) ;  /* 0x00000000000c5947 */ /* 0x000fea0003800000 */
[----:B--2---:R-:W0:Y:S02]  /*8310*/  LDG.E.U8 R139, desc[UR44][R20.64+0x60] ;  /* 0x0000602c148b7981 */ /* 0x004e24000c1e1100 */
[----:B0-----:R-:W-:-:S05]  /*8320*/  PRMT R3, R139, 0x8880, RZ ;  /* 0x000088808b037816 */ /* 0x001fca00000000ff */
[----:B------:R-:W-:-:S07]  /*8330*/  IMAD R22, R3, R138, RZ ;  /* 0x0000008a03167224 */ /* 0x000fce00078e02ff */
.L_x_239:
[----:B------:R-:W-:Y:S05]  /*8340*/  BSYNC B1 ;  /* 0x0000000000017941 */ /* 0x000fea0003800000 */
.L_x_238:
[----:B0-----:R-:W-:Y:S01]  /*8350*/  @!P5 IMAD R3, R24, R23, R22 ;  /* 0x000000171803d224 */ /* 0x001fe200078e0216 */
[----:B------:R-:W-:Y:S04]  /*8360*/  BSSY B1, `(.L_x_240) ;  /* 0x0000006000017945 */ /* 0x000fe80003800000 */
[----:B------:R0:W-:Y:S01]  /*8370*/  @!P5 STG.E.U8 desc[UR44][R10.64+0x60], R3 ;  /* 0x000060030a00d986 */ /* 0x0001e2000c10112c */
[----:B------:R-:W-:Y:S05]  /*8380*/  @P3 BRA `(.L_x_241) ;  /* 0x00000000000c3947 */ /* 0x000fea0003800000 */
[----:B--2---:R-:W0:Y:S02]  /*8390*/  LDG.E.U8 R139, desc[UR44][R20.64+0x61] ;  /* 0x0000612c148b7981 */ /* 0x004e24000c1e1100 */
[----:B0-----:R-:W-:-:S05]  /*83a0*/  PRMT R3, R139, 0x8880, RZ ;  /* 0x000088808b037816 */ /* 0x001fca00000000ff */
[----:B------:R-:W-:-:S07]  /*83b0*/  IMAD R22, R3, R138, RZ ;  /* 0x0000008a03167224 */ /* 0x000fce00078e02ff */
.L_x_241:
[----:B------:R-:W-:Y:S05]  /*83c0*/  BSYNC B1 ;  /* 0x0000000000017941 */ /* 0x000fea0003800000 */
.L_x_240:
[C---:B------:R-:W-:Y:S01]  /*83d0*/  ISETP.LT.OR P4, PT, R0.reuse, 0x61, !P2 ;  /* 0x000000610000780c */ /* 0x040fe20005781670 */
[----:B------:R-:W-:Y:S01]  /*83e0*/  @!P3 IMAD R25, R25, R23, R22 ;  /* 0x000000171919b224 */ /* 0x000fe200078e0216 */
[----:B------:R-:W-:Y:S01]  /*83f0*/  BSSY B1, `(.L_x_242) ;  /* 0x000000a000017945 */ /* 0x000fe20003800000 */
[C---:B------:R-:W-:Y:S02]  /*8400*/  ISETP.LT.OR P0, PT, R0.reuse, 0x62, !P2 ;  /* 0x000000620000780c */ /* 0x040fe40005701670 */
[C---:B------:R-:W-:Y:S01]  /*8410*/  ISETP.LT.OR P5, PT, R0.reuse, 0x69, !P2 ;  /* 0x000000690000780c */ /* 0x040fe200057a1670 */
[----:B------:R0:W-:Y:S01]  /*8420*/  @!P3 STG.E.U8 desc[UR44][R10.64+0x61], R25 ;  /* 0x000061190a00b986 */ /* 0x0001e2000c10112c */
[C---:B------:R-:W-:Y:S02]  /*8430*/  ISETP.LT.OR P3, PT, R0.reuse, 0x69, !P1 ;  /* 0x000000690000780c */ /* 0x040fe40004f61670 */
[----:B------:R-:W-:-:S04]  /*8440*/  ISETP.LT.OR P1, PT, R0, 0x6a, !P1 ;  /* 0x0000006a0000780c */ /* 0x000fc80004f21670 */
[----:B------:R-:W-:Y:S09]  /*8450*/  @P4 BRA `(.L_x_243) ;  /* 0x00000000000c4947 */ /* 0x000ff20003800000 */
[----:B--2---:R-:W0:Y:S02]  /*8460*/  LDG.E.U8 R139, desc[UR44][R128.64+0x60] ;  /* 0x0000602c808b7981 */ /* 0x004e24000c1e1100 */
[----:B0-----:R-:W-:-:S05]  /*8470*/  PRMT R3, R139, 0x8880, RZ ;  /* 0x000088808b037816 */ /* 0x001fca00000000ff */
[----:B------:R-:W-:-:S07]  /*8480*/  IMAD R22, R3, R138, RZ ;  /* 0x0000008a03167224 */ /* 0x000fce00078e02ff */
.L_x_243:
[----:B------:R-:W-:Y:S05]  /*8490*/  BSYNC B1 ;  /* 0x0000000000017941 */ /* 0x000fea0003800000 */
.L_x_242:
[----:B0-----:R-:W-:Y:S01]  /*84a0*/  @!P4 IMAD R3, R26, R23, R22 ;  /* 0x000000171a03c224 */ /* 0x001fe200078e0216 */
[----:B------:R-:W-:Y:S04]  /*84b0*/  BSSY B1, `(.L_x_244) ;  /* 0x0000006000017945 */ /* 0x000fe80003800000 */
[----:B------:R0:W-:Y:S01]  /*84c0*/  @!P4 STG.E.U8 desc[UR44][R8.64+0x60], R3 ;  /* 0x000060030800c986 */ /* 0x0001e2000c10112c */
[----:B------:R-:W-:Y:S05]  /*84d0*/  @P0 BRA `(.L_x_245) ;  /* 0x00000000000c0947 */ /* 0x000fea0003800000 */
[----:B--2---:R-:W0:Y:S02]  /*84e0*/  LDG.E.U8 R139, desc[UR44][R128.64+0x61] ;  /* 0x0000612c808b7981 */ /* 0x004e24000c1e1100 */
[----:B0-----:R-:W-:-:S05]  /*84f0*/  PRMT R3, R139, 0x8880, RZ ;  /* 0x000088808b037816 */ /* 0x001fca00000000ff */
[----:B------:R-:W-:-:S07]  /*8500*/  IMAD R22, R3, R138, RZ ;  /* 0x0000008a03167224 */ /* 0x000fce00078e02ff */
.L_x_245:
[----:B------:R-:W-:Y:S05]  /*8510*/  BSYNC B1 ;  /* 0x0000000000017941 */ /* 0x000fea0003800000 */
.L_x_244:
[----:B------:R-:W-:Y:S01]  /*8520*/  @!P0 IMAD R27, R27, R23, R22 ;  /* 0x000000171b1b8224 */ /* 0x000fe200078e0216 */
[----:B------:R-:W-:Y:S04]  /*8530*/  BSSY B1, `(.L_x_246) ;  /* 0x0000006000017945 */ /* 0x000fe80003800000 */
[----:B------:R0:W-:Y:S01]  /*8540*/  @!P0 STG.E.U8 desc[UR44][R8.64+0x61], R27 ;  /* 0x0000611b08008986 */ /* 0x0001e2000c10112c */
[----:B------:R-:W-:Y:S05]  /*8550*/  @P3 BRA `(.L_x_247) ;  /* 0x00000000000c3947 */ /* 0x000fea0003800000 */
[----:B--2---:R-:W0:Y:S02]  /*8560*/  LDG.E.U8 R139, desc[UR44][R20.64+0x68] ;  /* 0x0000682c148b7981 */ /* 0x004e24000c1e1100 */
[----:B0-----:R-:W-:-:S05]  /*8570*/  PRMT R3, R139, 0x8880, RZ ;  /* 0x000088808b037816 */ /* 0x001fca00000000ff */
[----:B------:R-:W-:-:S07]  /*8580*/  IMAD R22, R3, R138, RZ ;  /* 0x0000008a03167224 */ /* 0x000fce00078e02ff */
.L_x_247:
[----:B------:R-:W-:Y:S05]  /*8590*/  BSYNC B1 ;  /* 0x0000000000017941 */ /* 0x000fea0003800000 */
.L_x_246:
[----:B0-----:R-:W-:Y:S01]  /*85a0*/  @!P3 IMAD R3, R28, R23, R22 ;  /* 0x000000171c03b224 */ /* 0x001fe200078e0216 */
[----:B------:R-:W-:Y:S04]  /*85b0*/  BSSY B1, `(.L_x_248) ;  /* 0x0000006000017945 */ /* 0x000fe80003800000 */
[----:B------:R0:W-:Y:S01]  /*85c0*/  @!P3 STG.E.U8 desc[UR44][R10.64+0x68], R3 ;  /* 0x000068030a00b986 */ /* 0x0001e2000c10112c */
[----:B------:R-:W-:Y:S05]  /*85d0*/  @P1 BRA `(.L_x_249) ;  /* 0x00000000000c1947 */ /* 0x000fea0003800000 */
[----:B--2---:R-:W0:Y:S02]  /*85e0*/  LDG.E.U8 R139, desc[UR44][R20.64+0x69] ;  /* 0x0000692c148b7981 */ /* 0x004e24000c1e1100 */
[----:B0-----:R-:W-:-:S05]  /*85f0*/  PRMT R3, R139, 0x8880, RZ ;  /* 0x000088808b037816 */ /* 0x001fca00000000ff */
[----:B------:R-:W-:-:S07]  /*8600*/  IMAD R22, R3, R138, RZ ;  /* 0x0000008a03167224 */ /* 0x000fce00078e02ff */
.L_x_249:
[----:B------:R-:W-:Y:S05]  /*8610*/  BSYNC B1 ;  /* 0x0000000000017941 */ /* 0x000fea0003800000 */
.L_x_248:
[----:B------:R-:W-:Y:S01]  /*8620*/  @!P1 IMAD R29, R29, R23, R22 ;  /* 0x000000171d1d9224 */ /* 0x000fe200078e0216 */
[----:B------:R-:W-:Y:S04]  /*8630*/  BSSY B1, `(.L_x_250) ;  /* 0x0000006000017945 */ /* 0x000fe80003800000 */
[----:B------:R0:W-:Y:S01]  /*8640*/  @!P1 STG.E.U8 desc[UR44][R10.64+0x69], R29 ;  /* 0x0000691d0a009986 */ /* 0x0001e2000c10112c */
[----:B------:R-:W-:Y:S05]  /*8650*/  @P5 BRA `(.L_x_251) ;  /* 0x00000000000c5947 */ /* 0x000fea0003800000 */
[----:B--2---:R-:W0:Y:S02]  /*8660*/  LDG.E.U8 R139, desc[UR44][R128.64+0x68] ;  /* 0x0000682c808b7981 */ /* 0x004e24000c1e1100 */
[----:B0-----:R-:W-:-:S05]  /*8670*/  PRMT R3, R139, 0x8880, RZ ;  /* 0x000088808b037816 */ /* 0x001fca00000000ff */
[----:B------:R-:W-:-:S07]  /*8680*/  IMAD R22, R3, R138, RZ ;  /* 0x0000008a03167224 */ /* 0x000fce00078e02ff */
.L_x_251:
[----:B------:R-:W-:Y:S05]  /*8690*/  BSYNC B1 ;  /* 0x0000000000017941 */ /* 0x000fea0003800000 */
.L_x_250:
[----:B0-----:R-:W-:Y:S01]  /*86a0*/  @!P5 IMAD R3, R30, R23, R22 ;  /* 0x000000171e03d224 */ /* 0x001fe200078e0216 */
[----:B------:R-:W-:Y:S01]  /*86b0*/  ISETP.LT.OR P2, PT, R0, 0x6a, !P2 ;  /* 0x0000006a0000780c */ /* 0x000fe20005741670 */
[----:B------:R-:W-:Y:S03]  /*86c0*/  BSSY B1, `(.L_x_252) ;  /* 0x0000006000017945 */ /* 0x000fe60003800000 */
[----:B------:R0:W-:Y:S09]  /*86d0*/  @!P5 STG.E.U8 desc[UR44][R8.64+0x68], R3 ;  /* 0x000068030800d986 */ /* 0x0001f2000c10112c */
[----:B------:R-:W-:Y:S05]  /*86e0*/  @P2 BRA `(.L_x_253) ;  /* 0x00000000000c2947 */ /* 0x000fea0003800000 */
[----:B--2---:R-:W0:Y:S02]  /*86f0*/  LDG.E.U8 R139, desc[UR44][R128.64+0x69] ;  /* 0x0000692c808b7981 */ /* 0x004e24000c1e1100 */
[----:B0-----:R-:W-:-:S05]  /*8700*/  PRMT R3, R139, 0x8880, RZ ;  /* 0x000088808b037816 */ /* 0x001fca00000000ff */
[----:B------:R-:W-:-:S07]  /*8710*/  IMAD R22, R3, R138, RZ ;  /* 0x0000008a03167224 */ /* 0x000fce00078e02ff */
.L_x_253:
[----:B------:R-:W-:Y:S05]  /*8720*/  BSYNC B1 ;  /* 0x0000000000017941 */ /* 0x000fea0003800000 */
.L_x_252:
[----:B------:R-:W-:Y:S01]  /*8730*/  IMAD R31, R31, R23, R22 ;  /* 0x000000171f1f7224 */ /* 0x000fe200078e0216 */
[----:B------:R-:W-:Y:S06]  /*8740*/  @P2 BRA `(.L_x_254) ;  /* 0x0000001400582947 */ /* 0x000fec0003800000 */
[----:B------:R0:W-:Y:S01]  /*8750*/  STG.E.U8 desc[UR44][R8.64+0x69], R31 ;  /* 0x0000691f08007986 */ /* 0x0001e2000c10112c */
[----:B------:R-:W-:Y:S05]  /*8760*/  BRA `(.L_x_254) ;  /* 0x0000001400507947 */ /* 0x000fea0003800000 */
.L_x_29:
[C---:B------:R-:W-:Y:S02]  /*8770*/  ISETP.GE.AND P2, PT, R3.reuse, 0x1, PT ;  /* 0x000000010300780c */ /* 0x040fe40003f46270 */
[----:B------:R-:W-:Y:S02]  /*8780*/  ISETP.GE.AND P3, PT, R3, 0x9, PT ;  /* 0x000000090300780c */ /* 0x000fe40003f66270 */
[C---:B------:R-:W-:Y:S02]  /*8790*/  ISETP.LT.OR P4, PT, R0.reuse, 0x1, !P2 ;  /* 0x000000010000780c */ /* 0x040fe40005781670 */
[C---:B------:R-:W-:Y:S02]  /*87a0*/  ISETP.LT.OR P5, PT, R0.reuse, 0x2, !P2 ;  /* 0x000000020000780c */ /* 0x040fe400057a1670 */
[C---:B------:R-:W-:Y:S02]  /*87b0*/  ISETP.LT.OR P0, PT, R0.reuse, 0x1, !P3 ;  /* 0x000000010000780c */ /* 0x040fe40005f01670 */
[----:B------:R-:W-:-:S07]  /*87c0*/  ISETP.LT.OR P1, PT, R0, 0x2, !P3 ;  /* 0x000000020000780c */ /* 0x000fce0005f21670 */
[-C--:B------:R-:W-:Y:S02]  /*87d0*/  @!P4 IMAD R13, R128, R23.reuse, RZ ;  /* 0x00000017800dc224 */ /* 0x080fe400078e02ff */
[-C--:B------:R-:W-:Y:S02]  /*87e0*/  @!P5 IMAD R129, R129, R23.reuse, RZ ;  /* 0x000000178181d224 */ /* 0x080fe400078e02ff */
[-C--:B------:R-:W-:Y:S01]  /*87f0*/  @!P0 IMAD R15, R130, R23.reuse, RZ ;  /* 0x00000017820f8224 */ /* 0x080fe200078e02ff */
[----:B------:R0:W-:Y:S01]  /*8800*/  @!P4 STG.E.U8 desc[UR44][R4.64], R13 ;  /* 0x0000000d0400c986 */ /* 0x0001e2000c10112c */
[C---:B------:R-:W-:Y:S01]  /*8810*/  ISETP.LT.OR P4, PT, R0.reuse, 0x9, !P2 ;  /* 0x000000090000780c */ /* 0x040fe20005781670 */
[----:B------:R-:W-:Y:S02]  /*8820*/  @!P1 IMAD R131, R131, R23, RZ ;  /* 0x0000001783839224 */ /* 0x000fe400078e02ff */
[----:B------:R-:W-:Y:S01]  /*8830*/  @!P5 STG.E.U8 desc[UR44][R4.64+0x1], R129 ;  /* 0x000001810400d986 */ /* 0x000fe2000c10112c */
[----:B------:R-:W-:-:S03]  /*8840*/  ISETP.LT.OR P5, PT, R0, 0xa, !P2 ;  /* 0x0000000a0000780c */ /* 0x000fc600057a1670 */
[----:B------:R1:W-:Y:S01]  /*8850*/  @!P0 STG.E.U8 desc[UR44][R6.64], R15 ;  /* 0x0000000f06008986 */ /* 0x0003e2000c10112c */
[----:B------:R-:W-:-:S03]  /*8860*/  ISETP.LT.OR P0, PT, R0, 0x9, !P3 ;  /* 0x000000090000780c */ /* 0x000fc60005f01670 */
[----:B------:R-:W-:Y:S01]  /*8870*/  @!P1 STG.E.U8 desc[UR44][R6.64+0x1], R131 ;  /* 0x0000018306009986 */ /* 0x000fe2000c10112c */
[----:B------:R-:W-:Y:S01]  /*8880*/  ISETP.GE.AND P1, PT, R3, 0x81, PT ;  /* 0x000000810300780c */ /* 0x000fe20003f26270 */
[----:B------:R-:W-:-:S04]  /*8890*/  @!P4 IMAD R21, R132, R23, RZ ;  /* 0x000000178415c224 */ /* 0x000fc800078e02ff */
[-C--:B------:R-:W-:Y:S01]  /*88a0*/  @!P5 IMAD R133, R133, R23.reuse, RZ ;  /* 0x000000178585d224 */ /* 0x080fe200078e02ff */
[----:B------:R-:W-:Y:S01]  /*88b0*/  @!P4 STG.E.U8 desc[UR44][R4.64+0x8], R21 ;  /* 0x000008150400c986 */ /* 0x000fe2000c10112c */
[----:B------:R-:W-:Y:S02]  /*88c0*/  ISETP.LT.OR P4, PT, R0, 0xa, !P3 ;  /* 0x0000000a0000780c */ /* 0x000fe40005f81670 */
[----:B0-----:R-:W-:Y:S01]  /*88d0*/  @!P0 IMAD R13, R134, R23, RZ ;  /* 0x00000017860d8224 */ /* 0x001fe200078e02ff */
[----:B------:R-:W-:Y:S01]  /*88e0*/  @!P5 STG.E.U8 desc[UR44][R4.64+0x9], R133 ;  /* 0x000009850400d986 */ /* 0x000fe2000c10112c */
[----:B------:R-:W-:-:S03]  /*88f0*/  ISETP.LT.OR P5, PT, R0, 0x1, !P1 ;  /* 0x000000010000780c */ /* 0x000fc60004fa1670 */
[----:B------:R0:W-:Y:S01]  /*8900*/  @!P0 STG.E.U8 desc[UR44][R6.64+0x8], R13 ;  /* 0x0000080d06008986 */ /* 0x0001e2000c10112c */
[----:B------:R-:W-:-:S05]  /*8910*/  ISETP.GE.AND P0, PT, R3, 0x89, PT ;  /* 0x000000890300780c */ /* 0x000fca0003f06270 */
[----:B------:R-:W-:-:S04]  /*8920*/  @!P4 IMAD R135, R135, R23, RZ ;  /* 0x000000178787c224 */ /* 0x000fc800078e02ff */
[----:B-1----:R-:W-:Y:S01]  /*8930*/  @!P5 IMAD R15, R120, R23, RZ ;  /* 0x00000017780fd224 */ /* 0x002fe200078e02ff */
[----:B------:R-:W-:Y:S01]  /*8940*/  @!P4 STG.E.U8 desc[UR44][R6.64+0x9], R135 ;  /* 0x000009870600c986 */ /* 0x000fe2000c10112c */
[----:B------:R-:W-:-:S03]  /*8950*/  ISETP.LT.OR P4, PT, R0, 0x2, !P1 ;  /* 0x000000020000780c */ /* 0x000fc60004f81670 */
[----:B------:R1:W-:Y:S01]  /*8960*/  @!P5 STG.E.U8 desc[UR44][R10.64], R15 ;  /* 0x0000000f0a00d986 */ /* 0x0003e2000c10112c */
[----:B------:R-:W-:-:S09]  /*8970*/  ISETP.LT.OR P5, PT, R0, 0x1, !P0 ;  /* 0x000000010000780c */ /* 0x000fd200047a1670 */
[----:B------:R-:W-:-:S04]  /*8980*/  @!P4 IMAD R121, R121, R23, RZ ;  /* 0x000000177979c224 */ /* 0x000fc800078e02ff */
[----:B------:R-:W-:Y:S01]  /*8990*/  @!P5 IMAD R3, R122, R23, RZ ;  /* 0x000000177a03d224 */ /* 0x000fe200078e02ff */
[----:B------:R-:W-:Y:S01]  /*89a0*/  @!P4 STG.E.U8 desc[UR44][R10.64+0x1], R121 ;  /* 0x000001790a00c986 */ /* 0x000fe2000c10112c */
[----:B------:R-:W-:-:S03]  /*89b0*/  ISETP.LT.OR P4, PT, R0, 0x2, !P0 ;  /* 0x000000020000780c */ /* 0x000fc60004781670 */
[----:B------:R3:W-:Y:S01]  /*89c0*/  @!P5 STG.E.U8 desc[UR44][R8.64], R3 ;  /* 0x000000030800d986 */ /* 0x0007e2000c10112c */
[----:B------:R-:W-:-:S09]  /*89d0*/  ISETP.LT.OR P5, PT, R0, 0x9, !P1 ;  /* 0x000000090000780c */ /* 0x000fd20004fa1670 */
[----:B------:R-:W-:-:S04]  /*89e0*/  @!P4 IMAD R123, R123, R23, RZ ;  /* 0x000000177b7bc224 */ /* 0x000fc800078e02ff */
[----:B0-----:R-:W-:Y:S01]  /*89f0*/  @!P5 IMAD R13, R124, R23, RZ ;  /* 0x000000177c0dd224 */ /* 0x001fe200078e02ff */
[----:B------:R-:W-:Y:S01]  /*8a00*/  @!P4 STG.E.U8 desc[UR44][R8.64+0x1], R123 ;  /* 0x0000017b0800c986 */ /* 0x000fe2000c10112c */
[----:B------:R-:W-:-:S03]  /*8a10*/  ISETP.LT.OR P4, PT, R0, 0xa, !P1 ;  /* 0x0000000a0000780c */ /* 0x000fc60004f81670 */
[----:B------:R0:W-:Y:S01]  /*8a20*/  @!P5 STG.E.U8 desc[UR44][R10.64+0x8], R13 ;  /* 0x0000080d0a00d986 */ /* 0x0001e2000c10112c */
[----:B------:R-:W-:-:S09]  /*8a30*/  ISETP.LT.OR P5, PT, R0, 0x9, !P0 ;  /* 0x000000090000780c */ /* 0x000fd200047a1670 */
[----:B------:R-:W-:-:S04]  /*8a40*/  @!P4 IMAD R125, R125, R23, RZ ;  /* 0x000000177d7dc224 */ /* 0x000fc800078e02ff */
[----:B-1----:R-:W-:Y:S01]  /*8a50*/  @!P5 IMAD R15, R126, R23, RZ ;  /* 0x000000177e0fd224 */ /* 0x002fe200078e02ff */
[----:B------:R-:W-:Y:S01]  /*8a60*/  @!P4 STG.E.U8 desc[UR44][R10.64+0x9], R125 ;  /* 0x0000097d0a00c986 */ /* 0x000fe2000c10112c */
[----:B------:R-:W-:-:S03]  /*8a70*/  ISETP.LT.OR P4, PT, R0, 0xa, !P0 ;  /* 0x0000000a0000780c */ /* 0x000fc60004781670 */
[----:B------:R1:W-:Y:S01]  /*8a80*/  @!P5 STG.E.U8 desc[UR44][R8.64+0x8], R15 ;  /* 0x0000080f0800d986 */ /* 0x0003e2000c10112c */
[----:B------:R-:W-:-:S09]  /*8a90*/  ISETP.LT.OR P5, PT, R0, 0x11, !P2 ;  /* 0x000000110000780c */ /* 0x000fd200057a1670 */
[----:B------:R-:W-:-:S04]  /*8aa0*/  @!P4 IMAD R127, R127, R23, RZ ;  /* 0x000000177f7fc224 */ /* 0x000fc800078e02ff */
[----:B---3--:R-:W-:Y:S01]  /*8ab0*/  @!P5 IMAD R3, R112, R23, RZ ;  /* 0x000000177003d224 */ /* 0x008fe200078e02ff */
        /* <DEDUP_REMOVED lines=249> */
[C---:B------:R-:W-:Y:S02]  /*9a50*/  ISETP.LT.OR P5, PT, R0.reuse, 0x69, !P2 ;  /* 0x000000690000780c */ /* 0x040fe400057a1670 */
[----:B------:R-:W-:-:S07]  /*9a60*/  ISETP.LT.OR P2, PT, R0, 0x6a, !P2 ;  /* 0x0000006a0000780c */ /* 0x000fce0005741670 */
[----:B------:R-:W-:-:S04]  /*9a70*/  @!P4 IMAD R35, R35, R23, RZ ;  /* 0x000000172323c224 */ /* 0x000fc800078e02ff */
[-C--:B---3--:R-:W-:Y:S01]  /*9a80*/  @!P5 IMAD R3, R36, R23.reuse, RZ ;  /* 0x000000172403d224 */ /* 0x088fe200078e02ff */
[----:B------:R-:W-:Y:S01]  /*9a90*/  @!P4 STG.E.U8 desc[UR44][R6.64+0x61], R35 ;  /* 0x000061230600c986 */ /* 0x000fe2000c10112c */
[----:B------:R-:W-:Y:S01]  /*9aa0*/  @!P2 IMAD R37, R37, R23, RZ ;  /* 0x000000172525a224 */ /* 0x000fe200078e02ff */
[C---:B------:R-:W-:Y:S02]  /*9ab0*/  ISETP.LT.OR P4, PT, R0.reuse, 0x69, !P3 ;  /* 0x000000690000780c */ /* 0x040fe40005f81670 */
[C---:B------:R-:W-:Y:S01]  /*9ac0*/  ISETP.LT.OR P3, PT, R0.reuse, 0x6a, !P3 ;  /* 0x0000006a0000780c */ /* 0x040fe20005f61670 */
[----:B------:R3:W-:Y:S01]  /*9ad0*/  @!P5 STG.E.U8 desc[UR44][R4.64+0x68], R3 ;  /* 0x000068030400d986 */ /* 0x0007e2000c10112c */
[----:B------:R-:W-:-:S03]  /*9ae0*/  ISETP.LT.OR P5, PT, R0, 0x61, !P1 ;  /* 0x000000610000780c */ /* 0x000fc60004fa1670 */
[----:B------:R4:W-:Y:S01]  /*9af0*/  @!P2 STG.E.U8 desc[UR44][R4.64+0x69], R37 ;  /* 0x000069250400a986 */ /* 0x0009e2000c10112c */
[----:B------:R-:W-:-:S05]  /*9b00*/  ISETP.LT.OR P2, PT, R0, 0x62, !P1 ;  /* 0x000000620000780c */ /* 0x000fca0004f41670 */
[-C--:B0-----:R-:W-:Y:S02]  /*9b10*/  @!P4 IMAD R13, R38, R23.reuse, RZ ;  /* 0x00000017260dc224 */ /* 0x081fe400078e02ff */
[-C--:B------:R-:W-:Y:S02]  /*9b20*/  @!P3 IMAD R39, R39, R23.reuse, RZ ;  /* 0x000000172727b224 */ /* 0x080fe400078e02ff */
[-C--:B-1----:R-:W-:Y:S01]  /*9b30*/  @!P5 IMAD R15, R24, R23.reuse, RZ ;  /* 0x00000017180fd224 */ /* 0x082fe200078e02ff */
[----:B------:R-:W-:Y:S01]  /*9b40*/  @!P4 STG.E.U8 desc[UR44][R6.64+0x68], R13 ;  /* 0x0000680d0600c986 */ /* 0x000fe2000c10112c */
[C---:B------:R-:W-:Y:S02]  /*9b50*/  ISETP.LT.OR P4, PT, R0.reuse, 0x62, !P0 ;  /* 0x000000620000780c */ /* 0x040fe40004781670 */
[----:B------:R-:W-:Y:S01]  /*9b60*/  @!P2 IMAD R25, R25, R23, RZ ;  /* 0x000000171919a224 */ /* 0x000fe200078e02ff */
[----:B------:R0:W-:Y:S01]  /*9b70*/  @!P3 STG.E.U8 desc[UR44][R6.64+0x69], R39 ;  /* 0x000069270600b986 */ /* 0x0001e2000c10112c */
[----:B------:R-:W-:-:S03]  /*9b80*/  ISETP.LT.OR P3, PT, R0, 0x61, !P0 ;  /* 0x000000610000780c */ /* 0x000fc60004761670 */
[----:B------:R1:W-:Y:S01]  /*9b90*/  @!P2 STG.E.U8 desc[UR44][R10.64+0x61], R25 ;  /* 0x000061190a00a986 */ /* 0x0003e2000c10112c */
[C---:B------:R-:W-:Y:S02]  /*9ba0*/  ISETP.LT.OR P2, PT, R0.reuse, 0x69, !P1 ;  /* 0x000000690000780c */ /* 0x040fe40004f41670 */
[C---:B------:R-:W-:Y:S01]  /*9bb0*/  ISETP.LT.OR P1, PT, R0.reuse, 0x6a, !P1 ;  /* 0x0000006a0000780c */ /* 0x040fe20004f21670 */
[----:B------:R1:W-:Y:S01]  /*9bc0*/  @!P5 STG.E.U8 desc[UR44][R10.64+0x60], R15 ;  /* 0x0000600f0a00d986 */ /* 0x0003e2000c10112c */
[C---:B------:R-:W-:Y:S01]  /*9bd0*/  ISETP.LT.OR P5, PT, R0.reuse, 0x69, !P0 ;  /* 0x000000690000780c */ /* 0x040fe200047a1670 */
[----:B------:R-:W-:Y:S01]  /*9be0*/  @!P4 IMAD R27, R27, R23, RZ ;  /* 0x000000171b1bc224 */ /* 0x000fe200078e02ff */
[----:B------:R-:W-:-:S03]  /*9bf0*/  ISETP.LT.OR P0, PT, R0, 0x6a, !P0 ;  /* 0x0000006a0000780c */ /* 0x000fc60004701670 */
[-C--:B---3--:R-:W-:Y:S01]  /*9c00*/  @!P3 IMAD R3, R26, R23.reuse, RZ ;  /* 0x000000171a03b224 */ /* 0x088fe200078e02ff */
[----:B------:R1:W-:Y:S03]  /*9c10*/  @!P4 STG.E.U8 desc[UR44][R8.64+0x61], R27 ;  /* 0x0000611b0800c986 */ /* 0x0003e6000c10112c */
[-C--:B----4-:R-:W-:Y:S01]  /*9c20*/  @!P2 IMAD R5, R28, R23.reuse, RZ ;  /* 0x000000171c05a224 */ /* 0x090fe200078e02ff */
[----:B------:R1:W-:Y:S01]  /*9c30*/  @!P3 STG.E.U8 desc[UR44][R8.64+0x60], R3 ;  /* 0x000060030800b986 */ /* 0x0003e2000c10112c */
[-C--:B------:R-:W-:Y:S02]  /*9c40*/  @!P1 IMAD R29, R29, R23.reuse, RZ ;  /* 0x000000171d1d9224 */ /* 0x080fe400078e02ff */
[-C--:B0-----:R-:W-:Y:S01]  /*9c50*/  @!P5 IMAD R7, R30, R23.reuse, RZ ;  /* 0x000000171e07d224 */ /* 0x081fe200078e02ff */
[----:B------:R1:W-:Y:S01]  /*9c60*/  @!P2 STG.E.U8 desc[UR44][R10.64+0x68], R5 ;  /* 0x000068050a00a986 */ /* 0x0003e2000c10112c */
[----:B------:R-:W-:-:S03]  /*9c70*/  @!P0 IMAD R31, R31, R23, RZ ;  /* 0x000000171f1f8224 */ /* 0x000fc600078e02ff */
[----:B------:R1:W-:Y:S04]  /*9c80*/  @!P1 STG.E.U8 desc[UR44][R10.64+0x69], R29 ;  /* 0x0000691d0a009986 */ /* 0x0003e8000c10112c */
[----:B------:R1:W-:Y:S04]  /*9c90*/  @!P5 STG.E.U8 desc[UR44][R8.64+0x68], R7 ;  /* 0x000068070800d986 */ /* 0x0003e8000c10112c */
[----:B------:R1:W-:Y:S02]  /*9ca0*/  @!P0 STG.E.U8 desc[UR44][R8.64+0x69], R31 ;  /* 0x0000691f08008986 */ /* 0x0003e4000c10112c */
.L_x_254:
[----:B------:R-:W-:Y:S05]  /*9cb0*/  BSYNC B0 ;  /* 0x0000000000007941 */ /* 0x000fea0003800000 */
.L_x_28:
[----:B------:R-:W-:Y:S01]  /*9cc0*/  ULDC UR4, c[0x0][0xc] ;  /* 0x0000030000047ab9 */ /* 0x000fe20000000800 */
[----:B------:R-:W-:Y:S01]  /*9cd0*/  ULDC UR5, c[0x0][0x10] ;  /* 0x0000040000057ab9 */ /* 0x000fe20000000800 */
[----:B01----:R-:W0:Y:S01]  /*9ce0*/  LDC R3, c[0x0][0x14] ;  /* 0x00000500ff037b82 */ /* 0x003e220000000800 */
[----:B------:R-:W-:Y:S01]  /*9cf0*/  UIMAD.WIDE.U32 UR4, UR4, UR5, URZ ;  /* 0x00000005040472a5 */ /* 0x000fe2000f8e003f */
[----:B------:R-:W-:Y:S01]  /*9d00*/  PRMT R0, RZ, 0x7610, R0 ;  /* 0x00007610ff007816 */ /* 0x000fe20000000000 */
[----:B------:R-:W-:Y:S02]  /*9d10*/  IMAD.MOV.U32 R136, RZ, RZ, -0x1 ;  /* 0xffffffffff887424 */ /* 0x000fe400078e00ff */
[----:B------:R-:W-:Y:S02]  /*9d20*/  IMAD.MOV.U32 R22, RZ, RZ, -0x1 ;  /* 0xffffffffff167424 */ /* 0x000fe400078e00ff */
[----:B0-----:R-:W-:-:S04]  /*9d30*/  IMAD.WIDE.U32 R16, R3, UR4, R16 ;  /* 0x0000000403107c25 */ /* 0x001fc8000f8e0010 */
[----:B------:R-:W-:Y:S01]  /*9d40*/  IMAD R3, R3, UR5, RZ ;  /* 0x0000000503037c24 */ /* 0x000fe2000f8e02ff */
[----:B------:R-:W-:Y:S02]  /*9d50*/  ULDC.64 UR4, c[0x0][0x650] ;  /* 0x0001940000047ab9 */ /* 0x000fe40000000a00 */
[----:B------:R-:W-:Y:S01]  /*9d60*/  ISETP.GE.U32.AND P0, PT, R16, UR4, PT ;  /* 0x0000000410007c0c */ /* 0x000fe2000bf06070 */
[----:B------:R-:W-:-:S05]  /*9d70*/  IMAD.IADD R17, R17, 0x1, R3 ;  /* 0x0000000111117824 */ /* 0x000fca00078e0203 */
[----:B------:R-:W-:-:S13]  /*9d80*/  ISETP.GE.U32.AND.EX P0, PT, R17, UR5, PT, P0 ;  /* 0x0000000511007c0c */ /* 0x000fda000bf06100 */
[----:B------:R-:W-:Y:S05]  /*9d90*/  @P0 BRA `(.L_x_255) ;  /* 0x0000000400640947 */ /* 0x000fea0003800000 */
[----:B------:R-:W0:Y:S01]  /*9da0*/  S2R R12, SR_CTAID.X ;  /* 0x00000000000c7919 */ /* 0x000e220000002500 */
[----:B---3--:R-:W1:Y:S01]  /*9db0*/  LDC.64 R10, c[0x0][0x628] ;  /* 0x00018a00ff0a7b82 */ /* 0x008e620000000a00 */
[----:B------:R-:W-:Y:S01]  /*9dc0*/  ULDC UR4, c[0x0][0x150] ;  /* 0x0000540000047ab9 */ /* 0x000fe20000000800 */
[----:B------:R-:W-:Y:S01]  /*9dd0*/  IMAD.MOV.U32 R8, RZ, RZ, R16 ;  /* 0x000000ffff087224 */ /* 0x000fe200078e0010 */
[----:B------:R-:W3:Y:S01]  /*9de0*/  S2R R24, SR_CTAID.Y ;  /* 0x0000000000187919 */ /* 0x000ee20000002600 */
[----:B------:R-:W-:-:S04]  /*9df0*/  IMAD.MOV.U32 R9, RZ, RZ, R17 ;  /* 0x000000ffff097224 */ /* 0x000fc800078e0011 */
[----:B------:R-:W2:Y:S08]  /*9e00*/  LDC R21, c[0x0][0x144] ;  /* 0x00005100ff157b82 */ /* 0x000eb00000000800 */
[----:B------:R-:W2:Y:S08]  /*9e10*/  LDC R0, c[0x0][0x630] ;  /* 0x00018c00ff007b82 */ /* 0x000eb00000000800 */
[----:B------:R-:W2:Y:S01]  /*9e20*/  LDC.64 R14, c[0x0][0x620] ;  /* 0x00018800ff0e7b82 */ /* 0x000ea20000000a00 */
[----:B-1----:R-:W-:-:S04]  /*9e30*/  ISETP.NE.U32.AND P0, PT, R10, RZ, PT ;  /* 0x000000ff0a00720c */ /* 0x002fc80003f05070 */
[----:B------:R-:W-:Y:S02]  /*9e40*/  ISETP.NE.AND.EX P0, PT, R11, RZ, PT, P0 ;  /* 0x000000ff0b00720c */ /* 0x000fe40003f05300 */
[----:B0-----:R-:W-:-:S05]  /*9e50*/  I2FP.F32.U32 R3, R12 ;  /* 0x0000000c00037245 */ /* 0x001fca0000201000 */
[----:B------:R-:W-:-:S04]  /*9e60*/  FMUL R3, R3, UR4 ;  /* 0x0000000403037c20 */ /* 0x000fc80008400000 */
[----:B------:R0:W1:Y:S02]  /*9e70*/  F2I.U32.TRUNC.NTZ R20, R3 ;  /* 0x0000000300147305 */ /* 0x000064000020f000 */
[----:B---3--:R-:W-:Y:S05]  /*9e80*/  @!P0 BRA `(.L_x_256) ;  /* 0x0000000000288947 */ /* 0x008fea0003800000 */
[----:B0-----:R-:W0:Y:S02]  /*9e90*/  LDC R3, c[0x0][0x634] ;  /* 0x00018d00ff037b82 */ /* 0x001e240000000800 */
[----:B0-----:R-:W-:-:S05]  /*9ea0*/  IADD3 R3, P0, R16, R3, RZ ;  /* 0x0000000310037210 */ /* 0x001fca0007f1e0ff */
[----:B------:R-:W-:-:S04]  /*9eb0*/  IMAD.X R13, RZ, RZ, R17, P0 ;  /* 0x000000ffff0d7224 */ /* 0x000fc800000e0611 */
[----:B------:R-:W-:-:S04]  /*9ec0*/  IMAD.WIDE.U32 R4, R13, R10, RZ ;  /* 0x0000000a0d047225 */ /* 0x000fc800078e00ff */
[----:B----4-:R-:W-:-:S04]  /*9ed0*/  IMAD.WIDE.U32 R6, P0, R3, R11, R4 ;  /* 0x0000000b03067225 */ /* 0x010fc80007800004 */
[----:B------:R-:W-:-:S04]  /*9ee0*/  IMAD.WIDE.U32 R4, R3, R10, RZ ;  /* 0x0000000a03047225 */ /* 0x000fc800078e00ff */
[----:B------:R-:W-:Y:S01]  /*9ef0*/  IMAD.X R9, RZ, RZ, RZ, P0 ;  /* 0x000000ffff097224 */ /* 0x000fe200000e06ff */
[----:B------:R-:W-:Y:S01]  /*9f00*/  IADD3 RZ, P0, R5, R6, RZ ;  /* 0x0000000605ff7210 */ /* 0x000fe20007f1e0ff */
[----:B------:R-:W-:-:S04]  /*9f10*/  IMAD.MOV.U32 R8, RZ, RZ, R7 ;  /* 0x000000ffff087224 */ /* 0x000fc800078e0007 */
[----:B------:R-:W-:-:S08]  /*9f20*/  IMAD.WIDE.U32.X R8, R13, R11, R8, P0 ;  /* 0x0000000b0d087225 */ /* 0x000fd000000e0408 */
.L_x_256:
[----:B------:R-:W3:Y:S01]  /*9f30*/  LDC.64 R30, c[0x0][0x640] ;  /* 0x00019000ff1e7b82 */ /* 0x000ee20000000a00 */
[-CC-:B--2---:R-:W-:Y:S01]  /*9f40*/  SHF.R.U64 R22, R8, R0.reuse, R9.reuse ;  /* 0x0000000008167219 */ /* 0x184fe20000001209 */
[----:B-1----:R-:W-:Y:S01]  /*9f50*/  IMAD.MOV R20, RZ, RZ, -R20 ;  /* 0x000000ffff147224 */ /* 0x002fe200078e0a14 */
[----:B------:R-:W-:Y:S01]  /*9f60*/  SHF.R.U32.HI R0, RZ, R0, R9 ;  /* 0x00000000ff007219 */ /* 0x000fe20000011609 */
[----:B------:R-:W-:Y:S01]  /*9f70*/  ULDC UR4, c[0x0][0x154] ;  /* 0x0000550000047ab9 */ /* 0x000fe20000000800 */
[----:B0-----:R-:W-:Y:S01]  /*9f80*/  IADD3 R3, P0, RZ, -R22, RZ ;  /* 0x80000016ff037210 */ /* 0x001fe20007f1e0ff */
[----:B------:R-:W-:Y:S02]  /*9f90*/  IMAD R26, R21, R20, R12 ;  /* 0x00000014151a7224 */ /* 0x000fe400078e020c */
[----:B----4-:R-:W0:Y:S01]  /*9fa0*/  LDC R6, c[0x0][0x618] ;  /* 0x00018600ff067b82 */ /* 0x010e220000000800 */
[----:B------:R-:W-:Y:S02]  /*9fb0*/  IMAD.MOV.U32 R7, RZ, RZ, 0x1 ;  /* 0x00000001ff077424 */ /* 0x000fe400078e00ff */
[----:B------:R-:W-:-:S04]  /*9fc0*/  IMAD.X R5, RZ, RZ, ~R0, P0 ;  /* 0x000000ffff057224 */ /* 0x000fc800000e0e00 */
[-C--:B------:R-:W-:Y:S01]  /*9fd0*/  IMAD R0, R5, R14.reuse, RZ ;  /* 0x0000000e05007224 */ /* 0x080fe200078e02ff */
[----:B------:R-:W1:Y:S01]  /*9fe0*/  LDC R8, c[0x0][0x608] ;  /* 0x00018200ff087b82 */ /* 0x000e620000000800 */
[----:B------:R-:W-:-:S04]  /*9ff0*/  IMAD.WIDE.U32 R4, R3, R14, R16 ;  /* 0x0000000e03047225 */ /* 0x000fc800078e0010 */
[----:B------:R-:W-:Y:S01]  /*a000*/  IMAD R3, R3, R15, R0 ;  /* 0x0000000f03037224 */ /* 0x000fe200078e0200 */
[----:B------:R-:W-:Y:S02]  /*a010*/  I2FP.F32.U32 R0, R24 ;  /* 0x0000001800007245 */ /* 0x000fe40000201000 */
[----:B------:R-:W2:Y:S01]  /*a020*/  LDC R28, c[0x0][0x658] ;  /* 0x00019600ff1c7b82 */ /* 0x000ea20000000800 */
[----:B------:R-:W-:Y:S01]  /*a030*/  IMAD.IADD R3, R5, 0x1, R3 ;  /* 0x0000000105037824 */ /* 0x000fe200078e0203 */
[----:B---3--:R-:W-:Y:S01]  /*a040*/  ISETP.NE.U32.AND P0, PT, R30, RZ, PT ;  /* 0x000000ff1e00720c */ /* 0x008fe20003f05070 */
[----:B------:R-:W-:Y:S01]  /*a050*/  FMUL R0, R0, UR4 ;  /* 0x0000000400007c20 */ /* 0x000fe20008400000 */
[----:B------:R-:W-:Y:S02]  /*a060*/  IMAD.MOV.U32 R5, RZ, RZ, -0x1 ;  /* 0xffffffffff057424 */ /* 0x000fe400078e00ff */
[----:B------:R-:W-:Y:S01]  /*a070*/  ISETP.NE.AND.EX P0, PT, R31, RZ, PT, P0 ;  /* 0x000000ff1f00720c */ /* 0x000fe20003f05300 */
[----:B------:R3:W4:Y:S01]  /*a080*/  F2I.U32.TRUNC.NTZ R13, R0 ;  /* 0x00000000000d7305 */ /* 0x000722000020f000 */
[----:B------:R-:W3:Y:S01]  /*a090*/  LDC R15, c[0x0][0x148] ;  /* 0x00005200ff0f7b82 */ /* 0x000ee20000000800 */
[----:B0-----:R-:W-:-:S02]  /*a0a0*/  SHF.R.U64 R12, R4, R6, R3 ;  /* 0x00000006040c7219 */ /* 0x001fc40000001203 */
[----:B------:R-:W-:-:S05]  /*a0b0*/  SHF.R.U32.HI R3, RZ, R6, R3 ;  /* 0x00000006ff037219 */ /* 0x000fca0000011603 */
[----:B------:R-:W0:Y:S01]  /*a0c0*/  LDC R20, c[0x0][0x600] ;  /* 0x00018000ff147b82 */ /* 0x000e220000000800 */
[-CC-:B-1----:R-:W-:Y:S02]  /*a0d0*/  SHF.R.U64 R10, R12, R8.reuse, R3.reuse ;  /* 0x000000080c0a7219 */ /* 0x182fe40000001203 */
[----:B------:R-:W-:-:S05]  /*a0e0*/  SHF.R.U32.HI R3, RZ, R8, R3 ;  /* 0x00000008ff037219 */ /* 0x000fca0000011603 */
[----:B------:R-:W1:Y:S01]  /*a0f0*/  LDC R21, c[0x0][0x648] ;  /* 0x00019200ff157b82 */ /* 0x000e620000000800 */
[-C--:B--2---:R-:W-:Y:S02]  /*a100*/  SHF.L.U32 R4, R5, R28.reuse, RZ ;  /* 0x0000001c05047219 */ /* 0x084fe400000006ff */
[-CC-:B------:R-:W-:Y:S02]  /*a110*/  SHF.R.U64 R14, R10, R28.reuse, R3.reuse ;  /* 0x0000001c0a0e7219 */ /* 0x180fe40000001203 */
[----:B------:R-:W-:Y:S02]  /*a120*/  SHF.R.U32.HI R5, RZ, R28, R3 ;  /* 0x0000001cff057219 */ /* 0x000fe40000011603 */
[----:B------:R-:W-:Y:S01]  /*a130*/  LOP3.LUT R137, RZ, R4, RZ, 0x33, !PT ;  /* 0x00000004ff897212 */ /* 0x000fe200078e33ff */
[----:B------:R-:W2:Y:S01]  /*a140*/  LDC R25, c[0x0][0x638] ;  /* 0x00018e00ff197b82 */ /* 0x000ea20000000800 */
[----:B------:R-:W-:Y:S01]  /*a150*/  SHF.L.U32 R28, R7, R28, RZ ;  /* 0x0000001c071c7219 */ /* 0x000fe200000006ff */
[----:B------:R-:W-:-:S06]  /*a160*/  IMAD.MOV.U32 R4, RZ, RZ, R14 ;  /* 0x000000ffff047224 */ /* 0x000fcc00078e000e */
[----:B------:R-:W0:Y:S01]  /*a170*/  LDC R27, c[0x0][0x610] ;  /* 0x00018400ff1b7b82 */ /* 0x000e220000000800 */
[----:B----4-:R-:W-:Y:S05]  /*a180*/  @!P0 BRA `(.L_x_257) ;  /* 0x0000000000288947 */ /* 0x010fea0003800000 */
[----:B------:R-:W4:Y:S02]  /*a190*/  LDC R3, c[0x0][0x64c] ;  /* 0x00019300ff037b82 */ /* 0x000f240000000800 */
[----:B----4-:R-:W-:-:S05]  /*a1a0*/  IADD3 R3, P0, R14, R3, RZ ;  /* 0x000000030e037210 */ /* 0x010fca0007f1e0ff */
        /* <DEDUP_REMOVED lines=8> */
.L_x_257:
[----:B------:R-:W-:Y:S01]  /*a230*/  ISETP.NE.AND P0, PT, R2, 0x1, PT ;  /* 0x000000010200780c */ /* 0x000fe20003f05270 */
[----:B------:R-:W-:Y:S01]  /*a240*/  IMAD.MOV R13, RZ, RZ, -R13 ;  /* 0x000000ffff0d7224 */ /* 0x000fe200078e0a0d */
[----:B-1-3--:R-:W-:Y:S01]  /*a250*/  SHF.R.U64 R0, R4, R21, R5 ;  /* 0x0000001504007219 */ /* 0x00afe20000001205 */
[----:B0-----:R-:W-:Y:S01]  /*a260*/  VIADD R5, R20, 0xffffffff ;  /* 0xffffffff14057836 */ /* 0x001fe20000000000 */
[----:B------:R-:W-:-:S03]  /*a270*/  LOP3.LUT R137, R10, R137, RZ, 0xc0, !PT ;  /* 0x000000890a897212 */ /* 0x000fc600078ec0ff */
[----:B------:R-:W-:Y:S01]  /*a280*/  IMAD.MOV R3, RZ, RZ, -R0 ;  /* 0x000000ffff037224 */ /* 0x000fe200078e0a00 */
[----:B------:R-:W-:Y:S01]  /*a290*/  LOP3.LUT R5, R12, R5, RZ, 0xc0, !PT ;  /* 0x000000050c057212 */ /* 0x000fe200078ec0ff */
[----:B------:R-:W-:Y:S02]  /*a2a0*/  IMAD R137, R28, R0, R137 ;  /* 0x000000001c897224 */ /* 0x000fe400078e0289 */
[----:B--2---:R-:W-:Y:S02]  /*a2b0*/  IMAD R0, R3, R25, R14 ;  /* 0x0000001903007224 */ /* 0x004fe400078e020e */
[----:B------:R-:W-:Y:S02]  /*a2c0*/  @P0 IMAD R26, R15, R13, R24 ;  /* 0x0000000d0f1a0224 */ /* 0x000fe400078e0218 */
[----:B------:R-:W-:Y:S02]  /*a2d0*/  IMAD R4, R0, R20, R5 ;  /* 0x0000001400047224 */ /* 0x000fe400078e0205 */
[----:B------:R-:W-:-:S02]  /*a2e0*/  IMAD R137, R137, R27, R26 ;  /* 0x0000001b89897224 */ /* 0x000fc400078e021a */
[----:B------:R-:W-:-:S03]  /*a2f0*/  IMAD.MOV.U32 R3, RZ, RZ, 0x1 ;  /* 0x00000001ff037424 */ /* 0x000fc600078e00ff */
[----:B------:R-:W-:Y:S02]  /*a300*/  SEL R136, R4, R137, !P0 ;  /* 0x0000008904887207 */ /* 0x000fe40004000000 */
[----:B------:R-:W-:Y:S02]  /*a310*/  PRMT R0, R3, 0x7610, R0 ;  /* 0x0000761003007816 */ /* 0x000fe40000000000 */
[----:B------:R-:W-:-:S07]  /*a320*/  SEL R137, R137, R4, !P0 ;  /* 0x0000000489897207 */ /* 0x000fce0004000000 */
.L_x_255:
[----:B------:R-:W-:-:S13]  /*a330*/  LOP3.LUT P0, RZ, R0, 0xff, RZ, 0xc0, !PT ;  /* 0x000000ff00ff7812 */ /* 0x000fda000780c0ff */
[----:B------:R-:W-:Y:S05]  /*a340*/  @P0 BRA `(.L_x_258) ;  /* 0xffffff6800f80947 */ /* 0x000fea000383ffff */
[----:B------:R-:W-:Y:S05]  /*a350*/  EXIT ;  /* 0x000000000000794d */ /* 0x000fea0003800000 */
.L_x_3:
[----:B0-----:R-:W-:Y:S01]  /*a360*/  ULDC.64 UR4, c[0x0][0x650] ;  /* 0x0001940000047ab9 */ /* 0x001fe20000000a00 */
        /* <DEDUP_REMOVED lines=25> */
.L_x_260:
[--C-:B------:R-:W-:Y:S01]  /*a500*/  SHF.R.U64 R12, R10, R14, R11.reuse ;  /* 0x0000000e0a0c7219 */ /* 0x100fe2000000120b */
[----:B------:R-:W0:Y:S01]  /*a510*/  LDC R22, c[0x0][0x618] ;  /* 0x00018600ff167b82 */ /* 0x000e220000000800 */
[----:B------:R-:W-:Y:S01]  /*a520*/  I2FP.F32.U32 R6, R4 ;  /* 0x0000000400067245 */ /* 0x000fe20000201000 */
[----:B------:R-:W-:Y:S01]  /*a530*/  ULDC UR4, c[0x0][0x150] ;  /* 0x0000540000047ab9 */ /* 0x000fe20000000800 */
[----:B------:R-:W-:Y:S02]  /*a540*/  SHF.R.U32.HI R5, RZ, R14, R11 ;  /* 0x0000000eff057219 */ /* 0x000fe4000001160b */
[----:B------:R-:W-:Y:S01]  /*a550*/  IADD3 R9, P0, RZ, -R12, RZ ;  /* 0x8000000cff097210 */ /* 0x000fe20007f1e0ff */
[----:B------:R-:W-:Y:S01]  /*a560*/  FMUL R11, R6, UR4 ;  /* 0x00000004060b7c20 */ /* 0x000fe20008400000 */
[----:B------:R-:W-:Y:S01]  /*a570*/  ULDC UR4, c[0x0][0x154] ;  /* 0x0000550000047ab9 */ /* 0x000fe20000000800 */
[----:B------:R-:W1:Y:S02]  /*a580*/  LDC.64 R24, c[0x0][0x640] ;  /* 0x00019000ff187b82 */ /* 0x000e640000000a00 */
[----:B------:R-:W-:-:S02]  /*a590*/  IMAD.X R5, RZ, RZ, ~R5, P0 ;  /* 0x000000ffff057224 */ /* 0x000fc400000e0e05 */
[----:B------:R-:W2:Y:S01]  /*a5a0*/  F2I.U32.TRUNC.NTZ R11, R11 ;  /* 0x0000000b000b7305 */ /* 0x000ea2000020f000 */
[----:B------:R-:W-:-:S03]  /*a5b0*/  IMAD.WIDE.U32 R6, R9, R20, R16 ;  /* 0x0000001409067225 */ /* 0x000fc600078e0010 */
[----:B------:R-:W3:Y:S01]  /*a5c0*/  LDC R13, c[0x0][0x144] ;  /* 0x00005100ff0d7b82 */ /* 0x000ee20000000800 */
[----:B------:R-:W-:-:S04]  /*a5d0*/  IMAD R8, R5, R20, RZ ;  /* 0x0000001405087224 */ /* 0x000fc800078e02ff */
[----:B------:R-:W-:Y:S02]  /*a5e0*/  IMAD R5, R9, R21, R8 ;  /* 0x0000001509057224 */ /* 0x000fe400078e0208 */
[----:B------:R-:W-:Y:S01]  /*a5f0*/  IMAD.MOV.U32 R8, RZ, RZ, -0x1 ;  /* 0xffffffffff087424 */ /* 0x000fe200078e00ff */
[----:B------:R-:W4:Y:S01]  /*a600*/  LDC R14, c[0x0][0x608] ;  /* 0x00018200ff0e7b82 */ /* 0x000f220000000800 */
[----:B------:R-:W-:Y:S01]  /*a610*/  IMAD.IADD R5, R7, 0x1, R5 ;  /* 0x0000000107057824 */ /* 0x000fe200078e0205 */
[----:B------:R-:W-:-:S04]  /*a620*/  I2FP.F32.U32 R7, R3 ;  /* 0x0000000300077245 */ /* 0x000fc80000201000 */
[-C--:B0-----:R-:W-:Y:S01]  /*a630*/  SHF.R.U64 R10, R6, R22.reuse, R5 ;  /* 0x00000016060a7219 */ /* 0x081fe20000001205 */
[----:B--2---:R-:W-:Y:S01]  /*a640*/  IMAD.MOV R6, RZ, RZ, -R11 ;  /* 0x000000ffff067224 */ /* 0x004fe200078e0a0b */
[----:B------:R-:W0:Y:S01]  /*a650*/  LDC R9, c[0x0][0x658] ;  /* 0x00019600ff097b82 */ /* 0x000e220000000800 */
[----:B-1----:R-:W-:Y:S01]  /*a660*/  ISETP.NE.U32.AND P0, PT, R24, RZ, PT ;  /* 0x000000ff1800720c */ /* 0x002fe20003f05070 */
[----:B------:R-:W-:Y:S01]  /*a670*/  FMUL R7, R7, UR4 ;  /* 0x0000000407077c20 */ /* 0x000fe20008400000 */
[----:B------:R-:W-:Y:S02]  /*a680*/  SHF.R.U32.HI R5, RZ, R22, R5 ;  /* 0x00000016ff057219 */ /* 0x000fe40000011605 */
[----:B------:R-:W-:-:S03]  /*a690*/  ISETP.NE.AND.EX P0, PT, R25, RZ, PT, P0 ;  /* 0x000000ff1900720c */ /* 0x000fc60003f05300 */
[----:B------:R-:W1:Y:S01]  /*a6a0*/  LDC R20, c[0x0][0x148] ;  /* 0x00005200ff147b82 */ /* 0x000e620000000800 */
[----:B---3--:R-:W-:Y:S02]  /*a6b0*/  IMAD R23, R13, R6, R4 ;  /* 0x000000060d177224 */ /* 0x008fe400078e0204 */
[----:B------:R-:W-:-:S05]  /*a6c0*/  IMAD.MOV.U32 R6, RZ, RZ, 0x1 ;  /* 0x00000001ff067424 */ /* 0x000fca00078e00ff */
[----:B------:R-:W2:Y:S01]  /*a6d0*/  LDC R21, c[0x0][0x600] ;  /* 0x00018000ff157b82 */ /* 0x000ea20000000800 */
[-CC-:B----4-:R-:W-:Y:S02]  /*a6e0*/  SHF.R.U64 R13, R10, R14.reuse, R5.reuse ;  /* 0x0000000e0a0d7219 */ /* 0x190fe40000001205 */
[----:B------:R-:W-:Y:S02]  /*a6f0*/  SHF.R.U32.HI R4, RZ, R14, R5 ;  /* 0x0000000eff047219 */ /* 0x000fe40000011605 */
[----:B------:R3:W4:Y:S03]  /*a700*/  F2I.U32.TRUNC.NTZ R14, R7 ;  /* 0x00000007000e7305 */ /* 0x000726000020f000 */
[----:B------:R-:W1:Y:S01]  /*a710*/  LDC R26, c[0x0][0x648] ;  /* 0x00019200ff1a7b82 */ /* 0x000e620000000800 */
[-C--:B0-----:R-:W-:Y:S02]  /*a720*/  SHF.R.U64 R15, R13, R9.reuse, R4 ;  /* 0x000000090d0f7219 */ /* 0x081fe40000001204 */
[----:B------:R-:W-:-:S02]  /*a730*/  SHF.L.U32 R8, R8, R9, RZ ;  /* 0x0000000908087219 */ /* 0x000fc400000006ff */
[-C--:B------:R-:W-:Y:S01]  /*a740*/  SHF.R.U32.HI R5, RZ, R9.reuse, R4 ;  /* 0x00000009ff057219 */ /* 0x080fe20000011604 */
[----:B------:R-:W-:Y:S01]  /*a750*/  IMAD.MOV.U32 R4, RZ, RZ, R15 ;  /* 0x000000ffff047224 */ /* 0x000fe200078e000f */
[----:B------:R-:W-:Y:S01]  /*a760*/  SHF.L.U32 R22, R6, R9, RZ ;  /* 0x0000000906167219 */ /* 0x000fe200000006ff */
[----:B------:R-:W0:Y:S01]  /*a770*/  LDC R27, c[0x0][0x638] ;  /* 0x00018e00ff1b7b82 */ /* 0x000e220000000800 */
[----:B------:R-:W-:-:S07]  /*a780*/  LOP3.LUT R28, RZ, R8, RZ, 0x33, !PT ;  /* 0x00000008ff1c7212 */ /* 0x000fce00078e33ff */
        /* <DEDUP_REMOVED lines=12> */
.L_x_261:
[----:B------:R-:W-:Y:S01]  /*a850*/  ISETP.NE.AND P0, PT, R2, 0x1, PT ;  /* 0x000000010200780c */ /* 0x000fe20003f05270 */
[----:B--2---:R-:W-:Y:S01]  /*a860*/  VIADD R7, R21, 0xffffffff ;  /* 0xffffffff15077836 */ /* 0x004fe20000000000 */
[----:B-1----:R-:W-:Y:S01]  /*a870*/  SHF.R.U64 R5, R4, R26, R5 ;  /* 0x0000001a04057219 */ /* 0x002fe20000001205 */
[----:B------:R-:W-:Y:S01]  /*a880*/  IMAD.MOV R14, RZ, RZ, -R14 ;  /* 0x000000ffff0e7224 */ /* 0x000fe200078e0a0e */
[----:B------:R-:W-:Y:S01]  /*a890*/  LOP3.LUT R4, R13, R28, RZ, 0xc0, !PT ;  /* 0x0000001c0d047212 */ /* 0x000fe200078ec0ff */
[----:B------:R-:W-:Y:S01]  /*a8a0*/  IMAD.MOV.U32 R8, RZ, RZ, R12 ;  /* 0x000000ffff087224 */ /* 0x000fe200078e000c */
[----:B------:R-:W-:Y:S01]  /*a8b0*/  LOP3.LUT R10, R10, R7, RZ, 0xc0, !PT ;  /* 0x000000070a0a7212 */ /* 0x000fe200078ec0ff */
[----:B------:R-:W-:Y:S02]  /*a8c0*/  IMAD.MOV R6, RZ, RZ, -R5 ;  /* 0x000000ffff067224 */ /* 0x000fe400078e0a05 */
[----:B------:R-:W-:-:S04]  /*a8d0*/  IMAD R4, R22, R5, R4 ;  /* 0x0000000516047224 */ /* 0x000fc800078e0204 */
[----:B------:R-:W-:Y:S02]  /*a8e0*/  @P0 IMAD R23, R20, R14, R3 ;  /* 0x0000000e14170224 */ /* 0x000fe400078e0203 */
[----:B0-----:R-:W-:Y:S02]  /*a8f0*/  IMAD R3, R6, R27, R15 ;  /* 0x0000001b06037224 */ /* 0x001fe400078e020f */
[----:B------:R-:W-:Y:S02]  /*a900*/  IMAD R7, R4, R29, R23 ;  /* 0x0000001d04077224 */ /* 0x000fe400078e0217 */
[----:B------:R-:W-:Y:S02]  /*a910*/  IMAD R4, R3, R21, R10 ;  /* 0x0000001503047224 */ /* 0x000fe400078e020a */
[----:B------:R-:W-:-:S03]  /*a920*/  IMAD.MOV.U32 R6, RZ, RZ, 0x1 ;  /* 0x00000001ff067424 */ /* 0x000fc600078e00ff */
[----:B------:R-:W-:Y:S02]  /*a930*/  SEL R9, R4, R7, !P0 ;  /* 0x0000000704097207 */ /* 0x000fe40004000000 */
[----:B------:R-:W-:-:S07]  /*a940*/  SEL R7, R7, R4, !P0 ;  /* 0x0000000407077207 */ /* 0x000fce0004000000 */
.L_x_259:
[----:B------:R-:W-:-:S08]  /*a950*/  NOP ;  /* 0x0000000000007918 */ /* 0x000fd00000000000 */
[----:B------:R-:W0:-:S00]  /*a960*/  USETMAXREG.DEALLOC.CTAPOOL 0x28 ;  /* 0x00000028000079c8 */ /* 0x000e0000080e0500 */
[----:B0-----:R-:W-:-:S13]  /*a970*/  ISETP.NE.AND P0, PT, R0, RZ, PT ;  /* 0x000000ff0000720c */ /* 0x001fda0003f05270 */
[----:B------:R-:W-:Y:S05]  /*a980*/  @P0 EXIT ;  /* 0x000000000000094d */ /* 0x000fea0003800000 */
[----:B------:R-:W-:Y:S01]  /*a990*/  LOP3.LUT P0, RZ, R6, 0xff, RZ, 0xc0, !PT ;  /* 0x000000ff06ff7812 */ /* 0x000fe2000780c0ff */
[----:B------:R-:W-:Y:S02]  /*a9a0*/  IMAD.MOV.U32 R3, RZ, RZ, 0x1 ;  /* 0x00000001ff037424 */ /* 0x000fe400078e00ff */
[----:B------:R-:W-:-:S10]  /*a9b0*/  IMAD.MOV.U32 R0, RZ, RZ, RZ ;  /* 0x000000ffff007224 */ /* 0x000fd400078e00ff */
[----:B------:R-:W-:Y:S05]  /*a9c0*/  @!P0 BRA `(.L_x_262) ;  /* 0x0000000c00348947 */ /* 0x000fea0003800000 */
[----:B------:R-:W0:Y:S01]  /*a9d0*/  LDC R0, c[0x0][0x28c] ;  /* 0x0000a300ff007b82 */ /* 0x000e220000000800 */
[----:B------:R-:W-:Y:S01]  /*a9e0*/  ULDC UR5, c[0x0][0x600] ;  /* 0x0001800000057ab9 */ /* 0x000fe20000000800 */
[----:B------:R-:W-:Y:S01]  /*a9f0*/  ULDC UR4, c[0x0][0xc] ;  /* 0x0000030000047ab9 */ /* 0x000fe20000000800 */
[----:B------:R-:W-:Y:S01]  /*aa00*/  UIADD3 UR16, UR5, -0x1, URZ ;  /* 0xffffffff05107890 */ /* 0x000fe2000fffe03f */
[C---:B------:R-:W-:Y:S01]  /*aa10*/  LOP3.LUT P2, RZ, R18.reuse, 0x7f, RZ, 0xc0, !PT ;  /* 0x0000007f12ff7812 */ /* 0x040fe2000784c0ff */
[----:B------:R-:W-:Y:S01]  /*aa20*/  ULDC UR6, c[0x0][0x658] ;  /* 0x0001960000067ab9 */ /* 0x000fe20000000800 */
[----:B------:R-:W-:Y:S01]  /*aa30*/  ULDC UR5, c[0x0][0x10] ;  /* 0x0000040000057ab9 */ /* 0x000fe20000000800 */
[----:B------:R-:W-:Y:S01]  /*aa40*/  UMOV UR7, 0xffffffff ;  /* 0xffffffff00077882 */ /* 0x000fe20000000000 */
[----:B------:R-:W-:Y:S01]  /*aa50*/  UMOV UR8, 0x1 ;  /* 0x0000000100087882 */ /* 0x000fe20000000000 */
[----:B------:R-:W-:Y:S01]  /*aa60*/  UIMAD.WIDE.U32 UR4, UR4, UR5, URZ ;  /* 0x00000005040472a5 */ /* 0x000fe2000f8e003f */
[----:B------:R-:W-:Y:S01]  /*aa70*/  LOP3.LUT P0, RZ, R18, 0x1f, RZ, 0xc0, !PT ;  /* 0x0000001f12ff7812 */ /* 0x000fe2000780c0ff */
[----:B------:R-:W-:Y:S01]  /*aa80*/  USHF.L.U32 UR7, UR7, UR6, URZ ;  /* 0x0000000607077299 */ /* 0x000fe2000800063f */
[----:B------:R-:W-:Y:S01]  /*aa90*/  BSSY B0, `(.L_x_262) ;  /* 0x00000c0000007945 */ /* 0x000fe20003800000 */
[----:B------:R-:W-:Y:S01]  /*aaa0*/  USHF.L.U32 UR18, UR8, UR6, URZ ;  /* 0x0000000608127299 */ /* 0x000fe2000800063f */
[----:B------:R-:W-:Y:S01]  /*aab0*/  IMAD.MOV.U32 R11, RZ, RZ, 0x1 ;  /* 0x00000001ff0b7424 */ /* 0x000fe200078e00ff */
[----:B------:R-:W-:Y:S01]  /*aac0*/  LOP3.LUT R18, R19, 0x2, RZ, 0xfc, !PT ;  /* 0x0000000213127812 */ /* 0x000fe200078efcff */
[----:B------:R-:W-:Y:S01]  /*aad0*/  ULDC UR6, c[0x0][0x14] ;  /* 0x0000050000067ab9 */ /* 0x000fe20000000800 */
[----:B------:R-:W-:Y:S01]  /*aae0*/  PLOP3.LUT P0, PT, P0, P2, PT, 0x8a, 0x0 ;  /* 0x000000000000781c */ /* 0x000fe20000705172 */
[----:B------:R-:W-:-:S02]  /*aaf0*/  UIMAD.WIDE.U32 UR20, UR4, UR6, URZ ;  /* 0x00000006041472a5 */ /* 0x000fc4000f8e003f */
[----:B------:R-:W-:Y:S02]  /*ab00*/  UIMAD UR13, UR5, UR6, URZ ;  /* 0x00000006050d72a4 */ /* 0x000fe4000f8e023f */
[----:B------:R-:W-:Y:S01]  /*ab10*/  ULOP3.LUT UR17, URZ, UR7, URZ, 0x33, !UPT ;  /* 0x000000073f117292 */ /* 0x000fe2000f8e333f */
[----:B0-----:R-:W-:Y:S01]  /*ab20*/  VIADD R0, R0, 0x7f ;  /* 0x0000007f00007836 */ /* 0x001fe20000000000 */
[----:B------:R-:W-:Y:S01]  /*ab30*/  UIADD3 UR13, UR21, UR13, URZ ;  /* 0x0000000d150d7290 */ /* 0x000fe2000fffe03f */
[----:B------:R-:W-:-:S03]  /*ab40*/  ULDC.64 UR22, c[0x0][0x198] ;  /* 0x0000660000167ab9 */ /* 0x000fc60000000a00 */
[----:B------:R-:W-:-:S04]  /*ab50*/  SHF.R.S32.HI R3, RZ, 0x1f, R0 ;  /* 0x0000001fff037819 */ /* 0x000fc80000011400 */
[----:B------:R-:W-:Y:S01]  /*ab60*/  LEA.HI R3, R3, R0, RZ, 0x7 ;  /* 0x0000000003037211 */ /* 0x000fe200078f38ff */
[----:B------:R-:W-:-:S03]  /*ab70*/  IMAD.MOV.U32 R0, RZ, RZ, RZ ;  /* 0x000000ffff007224 */ /* 0x000fc600078e00ff */
[----:B------:R-:W-:Y:S01]  /*ab80*/  SHF.R.S32.HI R13, RZ, 0x7, R3 ;  /* 0x00000007ff0d7819 */ /* 0x000fe20000011403 */
[----:B------:R-:W-:-:S04]  /*ab90*/  IMAD.MOV.U32 R3, RZ, RZ, 0x1 ;  /* 0x00000001ff037424 */ /* 0x000fc800078e00ff */
[----:B------:R-:W-:-:S07]  /*aba0*/  VIADD R10, R13, 0x1 ;  /* 0x000000010d0a7836 */ /* 0x000fce0000000000 */
.L_x_274:
[----:B------:R-:W-:-:S03]  /*abb0*/  UMOV UR4, 0xffffffff ;  /* 0xffffffff00047882 */ /* 0x000fc60000000000 */
[----:B------:R-:W-:Y:S05]  /*abc0*/  BRA.DIV UR4, `(.L_x_263) ;  /* 0x0000000e049c7947 */ /* 0x000fea000b800000 */
[----:B------:R-:W-:-:S13]  /*abd0*/  ELECT P6, URZ, PT ;  /* 0x00000000003f782f */ /* 0x000fda00038c0000 */
.L_x_285:
[----:B------:R-:W0:Y:S01]  /*abe0*/  LDC R4, c[0x0][0x28c] ;  /* 0x0000a300ff047b82 */ /* 0x000e220000000800 */
[----:B------:R-:W-:Y:S01]  /*abf0*/  BSSY B1, `(.L_x_264) ;  /* 0x0000037000017945 */ /* 0x000fe20003800000 */
[----:B0-----:R-:W-:-:S13]  /*ac00*/  ISETP.LT.OR P6, PT, R4, 0x1, !P6 ;  /* 0x000000010400780c */ /* 0x001fda00077c1670 */
[----:B------:R-:W-:Y:S05]  /*ac10*/  @P6 BRA `(.L_x_265) ;  /* 0x0000000000d06947 */ /* 0x000fea0003800000 */
[----:B------:R-:W-:Y:S02]  /*ac20*/  IMAD R14, R9, 0x70, RZ ;  /* 0x00000070090e7824 */ /* 0x000fe400078e02ff */
[----:B------:R-:W-:Y:S02]  /*ac30*/  IMAD.SHL.U32 R15, R7, 0x100, RZ ;  /* 0x00000100070f7824 */ /* 0x000fe400078e00ff */
[----:B------:R-:W-:Y:S02]  /*ac40*/  IMAD.MOV.U32 R20, RZ, RZ, RZ ;  /* 0x000000ffff147224 */ /* 0x000fe400078e00ff */
[----:B------:R-:W-:Y:S02]  /*ac50*/  IMAD.MOV.U32 R4, RZ, RZ, R10 ;  /* 0x000000ffff047224 */ /* 0x000fe400078e000a */
[----:B------:R-:W-:Y:S02]  /*ac60*/  IMAD.MOV.U32 R5, RZ, RZ, R3 ;  /* 0x000000ffff057224 */ /* 0x000fe400078e0003 */
[----:B------:R-:W-:-:S07]  /*ac70*/  IMAD.MOV.U32 R6, RZ, RZ, R0 ;  /* 0x000000ffff067224 */ /* 0x000fce00078e0000 */
.L_x_269:
[----:B------:R-:W0:Y:S01]  /*ac80*/  S2R R12, SR_CgaCtaId ;  /* 0x00000000000c7919 */ /* 0x000e220000008800 */
[----:B------:R-:W-:Y:S01]  /*ac90*/  MOV R7, 0x400 ;  /* 0x0000040000077802 */ /* 0x000fe20000000f00 */
[----:B------:R-:W1:Y:S03]  /*aca0*/  @!P2 LDC R9, c[0x0][0x500] ;  /* 0x00014000ff09ab82 */ /* 0x000e660000000800 */
[----:B0-----:R-:W-:Y:S02]  /*acb0*/  LEA R21, R12, R7, 0x18 ;  /* 0x000000070c157211 */ /* 0x001fe400078ec0ff */
[----:B------:R-:W-:-:S03]  /*acc0*/  SHF.L.U32 R7, R5, 0x1f, RZ ;  /* 0x0000001f05077819 */ /* 0x000fc600000006ff */
[----:B------:R-:W-:-:S04]  /*acd0*/  IMAD R12, R6, 0x8, R21 ;  /* 0x00000008060c7824 */ /* 0x000fc800078e0215 */
[----:B------:R-:W0:Y:S02]  /*ace0*/  SYNCS.PHASECHK.TRANS64.TRYWAIT P1, [R12+URZ+0x20], R7 ;  /* 0x000020070c0075a7 */ /* 0x000e24000802017f */
[----:B01----:R-:W-:Y:S05]  /*acf0*/  @!P1 BRA `(.L_x_266) ;  /* 0x0000000c00709947 */ /* 0x003fea0003800000 */
.L_x_286:
[----:B0-----:R-:W-:Y:S01]  /*ad00*/  PRMT R7, R18, 0x9910, RZ ;  /* 0x0000991012077816 */ /* 0x001fe200000000ff */
[----:B------:R0:W-:Y:S03]  /*ad10*/  @!P2 SYNCS.ARRIVE.TRANS64 RZ, [R12+URZ], R9 ;  /* 0x000000090cffa9a7 */ /* 0x0001e6000800003f */
[----:B------:R-:W-:-:S13]  /*ad20*/  ISETP.NE.AND P1, PT, R7, 0x2, PT ;  /* 0x000000020700780c */ /* 0x000fda0003f25270 */
[----:B0-----:R-:W-:Y:S05]  /*ad30*/  @P1 BRA `(.L_x_267) ;  /* 0x0000000000041947 */ /* 0x001fea0003800000 */
[----:B------:R-:W-:Y:S01]  /*ad40*/  BPT.TRAP 0x1 ;  /* 0x000000040000795c */ /* 0x000fe20000300000 */
.L_x_267:
[----:B------:R-:W-:Y:S05]  /*ad50*/  @P0 BRA `(.L_x_268) ;  /* 0x0000000000040947 */ /* 0x000fea0003800000 */
[----:B------:R-:W-:Y:S01]  /*ad60*/  BPT.TRAP 0x1 ;  /* 0x000000040000795c */ /* 0x000fe20000300000 */
.L_x_268:
[--C-:B------:R-:W-:Y:S01]  /*ad70*/  IMAD R7, R6, 0x8000, R21.reuse ;  /* 0x0000800006077824 */ /* 0x100fe200078e0215 */
[----:B------:R-:W-:Y:S01]  /*ad80*/  R2UR UR9, R12 ;  /* 0x000000000c0972ca */ /* 0x000fe200000e0000 */
[----:B------:R-:W-:Y:S01]  /*ad90*/  IMAD R21, R6, 0x3800, R21 ;  /* 0x0000380006157824 */ /* 0x000fe200078e0215 */
[----:B------:R-:W-:Y:S01]  /*ada0*/  UIADD3 UR4, UP0, UR22, 0xf0, URZ ;  /* 0x000000f016047890 */ /* 0x000fe2000ff1e03f */
[----:B------:R-:W-:Y:S01]  /*adb0*/  VIADD R4, R4, 0xffffffff ;  /* 0xffffffff04047836 */ /* 0x000fe20000000000 */
[----:B------:R-:W-:Y:S01]  /*adc0*/  R2UR UR5, R7 ;  /* 0x00000000070572ca */ /* 0x000fe200000e0000 */
[----:B------:R-:W-:Y:S01]  /*add0*/  UIADD3 UR24, UP1, UR22, 0x1f0, URZ ;  /* 0x000001f016187890 */ /* 0x000fe2000ff3e03f */
[----:B------:R-:W-:Y:S01]  /*ade0*/  R2UR UR8, R21 ;  /* 0x00000000150872ca */ /* 0x000fe200000e0000 */
[----:B------:R-:W-:Y:S01]  /*adf0*/  VIADD R6, R6, 0x1 ;  /* 0x0000000106067836 */ /* 0x000fe20000000000 */
[----:B------:R-:W-:Y:S01]  /*ae00*/  R2UR UR11, R15 ;  /* 0x000000000f0b72ca */ /* 0x000fe200000e0000 */
[----:B------:R-:W-:Y:S01]  /*ae10*/  UIADD3.X UR25, URZ, UR23, URZ, UP1, !UPT ;  /* 0x000000173f197290 */ /* 0x000fe20008ffe43f */
[----:B------:R-:W-:Y:S01]  /*ae20*/  R2UR UR10, R20 ;  /* 0x00000000140a72ca */ /* 0x000fe200000e0000 */
[----:B------:R-:W-:Y:S01]  /*ae30*/  UMOV UR6, 0x0 ;  /* 0x0000000000067882 */ /* 0x000fe20000000000 */
[----:B------:R-:W-:Y:S01]  /*ae40*/  R2UR UR12, R8 ;  /* 0x00000000080c72ca */ /* 0x000fe200000e0000 */
[----:B------:R-:W-:Y:S01]  /*ae50*/  UMOV UR7, 0x10000000 ;  /* 0x1000000000077882 */ /* 0x000fe20000000000 */
[----:B------:R-:W-:Y:S01]  /*ae60*/  R2UR UR19, R14 ;  /* 0x000000000e1372ca */ /* 0x000fe200000e0000 */
[----:B------:R-:W-:Y:S01]  /*ae70*/  VIADD R20, R20, 0x80 ;  /* 0x0000008014147836 */ /* 0x000fe20000000000 */
[----:B------:R-:W-:Y:S01]  /*ae80*/  ISETP.GT.AND P3, PT, R4, 0x1, PT ;  /* 0x000000010400780c */ /* 0x000fe20003f64270 */
[----:B------:R-:W-:Y:S01]  /*ae90*/  UIADD3 UR14, UR5, 0x100, URZ ;  /* 0x00000100050e7890 */ /* 0x000fe2000fffe03f */
[----:B------:R-:W-:Y:S01]  /*aea0*/  ISETP.NE.AND P1, PT, R6, 0x4, PT ;  /* 0x000000040600780c */ /* 0x000fe20003f25270 */
[----:B------:R-:W-:-:S02]  /*aeb0*/  UIADD3.X UR5, URZ, UR23, URZ, UP0, !UPT ;  /* 0x000000173f057290 */ /* 0x000fc400087fe43f */
[----:B------:R-:W-:Y:S01]  /*aec0*/  UIADD3 UR15, UR8, 0x20100, URZ ;  /* 0x00020100080f7890 */ /* 0x000fe2000fffe03f */
[----:B------:R-:W-:Y:S02]  /*aed0*/  SEL R12, RZ, 0x1, P1 ;  /* 0x00000001ff0c7807 */ /* 0x000fe40000800000 */
[----:B------:R-:W-:Y:S01]  /*aee0*/  UMOV UR8, UR14 ;  /* 0x0000000e00087c82 */ /* 0x000fe20008000000 */
[----:B------:R-:W-:Y:S02]  /*aef0*/  SEL R6, R6, RZ, P1 ;  /* 0x000000ff06067207 */ /* 0x000fe40000800000 */
[----:B------:R-:W-:Y:S01]  /*af00*/  LOP3.LUT R5, R5, R12, RZ, 0x3c, !PT ;  /* 0x0000000c05057212 */ /* 0x000fe200078e3cff */
[----:B------:R0:W-:Y:S02]  /*af10*/  UTMALDG.3D [UR8], [UR4], desc[UR6] ;  /* 0x00000608040075b4 */ /* 0x0001e40008011000 */
[----:B0-----:R-:W-:Y:S01]  /*af20*/  UMOV UR8, UR15 ;  /* 0x0000000f00087c82 */ /* 0x001fe20008000000 */
[----:B------:R-:W-:-:S02]  /*af30*/  UMOV UR11, UR19 ;  /* 0x00000013000b7c82 */ /* 0x000fc40008000000 */
[----:B------:R0:W-:Y:S02]  /*af40*/  UTMALDG.3D [UR8], [UR24], desc[UR6] ;  /* 0x00000608180075b4 */ /* 0x0001e40008011000 */
[----:B0-----:R-:W-:Y:S05]  /*af50*/  @P3 BRA `(.L_x_269) ;  /* 0xfffffffc00483947 */ /* 0x001fea000383ffff */
.L_x_265:
[----:B------:R-:W-:Y:S05]  /*af60*/  BSYNC B1 ;  /* 0x0000000000017941 */ /* 0x000fea0003800000 */
.L_x_264:
[----:B------:R-:W-:Y:S01]  /*af70*/  LOP3.LUT P3, RZ, R11, 0xff, RZ, 0xc0, !PT ;  /* 0x000000ff0bff7812 */ /* 0x000fe2000786c0ff */
[----:B------:R-:W-:Y:S01]  /*af80*/  IMAD.IADD R0, R13, 0x1, R0 ;  /* 0x000000010d007824 */ /* 0x000fe200078e0200 */
[----:B------:R-:W-:Y:S01]  /*af90*/  IADD3 R16, P4, R16, UR20, RZ ;  /* 0x0000001410107c10 */ /* 0x000fe2000ff9e0ff */
[----:B------:R-:W-:Y:S01]  /*afa0*/  ULDC.64 UR4, c[0x0][0x650] ;  /* 0x0001940000047ab9 */ /* 0x000fe20000000a00 */
[----:B------:R-:W-:Y:S01]  /*afb0*/  BSSY B1, `(.L_x_270) ;  /* 0x000006b000017945 */ /* 0x000fe20003800000 */
[----:B------:R-:W-:Y:S01]  /*afc0*/  IMAD.MOV.U32 R7, RZ, RZ, -0x1 ;  /* 0xffffffffff077424 */ /* 0x000fe200078e00ff */
[----:B------:R-:W-:Y:S01]  /*afd0*/  SHF.R.U32.HI R4, RZ, 0x2, R0 ;  /* 0x00000002ff047819 */ /* 0x000fe20000011600 */
[----:B------:R-:W-:Y:S01]  /*afe0*/  IMAD.MOV.U32 R9, RZ, RZ, -0x1 ;  /* 0xffffffffff097424 */ /* 0x000fe200078e00ff */
[----:B------:R-:W-:Y:S01]  /*aff0*/  ISETP.GT.U32.AND P1, PT, R0, 0x3, PT ;  /* 0x000000030000780c */ /* 0x000fe20003f24070 */
[----:B------:R-:W-:Y:S01]  /*b000*/  IMAD.MOV.U32 R8, RZ, RZ, -0x1 ;  /* 0xffffffffff087424 */ /* 0x000fe200078e00ff */
[----:B------:R-:W-:-:S02]  /*b010*/  LOP3.LUT R4, R4, 0x1, RZ, 0xc0, !PT ;  /* 0x0000000104047812 */ /* 0x000fc400078ec0ff */
[----:B------:R-:W-:Y:S01]  /*b020*/  ISETP.LT.U32.AND P1, PT, R13, 0x4, P1 ;  /* 0x000000040d00780c */ /* 0x000fe20000f21070 */
[----:B------:R-:W0:Y:S01]  /*b030*/  @P3 S2R R6, SR_CgaCtaId ;  /* 0x0000000000063919 */ /* 0x000e220000008800 */
[----:B------:R-:W-:Y:S02]  /*b040*/  @P3 MOV R5, 0x400 ;  /* 0x0000040000053802 */ /* 0x000fe40000000f00 */
[----:B------:R-:W-:Y:S02]  /*b050*/  IADD3.X R17, R17, UR13, RZ, P4, !PT ;  /* 0x0000000d11117c10 */ /* 0x000fe4000a7fe4ff */
[----:B------:R-:W-:Y:S02]  /*b060*/  ISETP.GE.U32.AND P4, PT, R16, UR4, PT ;  /* 0x0000000410007c0c */ /* 0x000fe4000bf86070 */
[----:B------:R-:W-:Y:S02]  /*b070*/  LOP3.LUT R0, R0, 0x3, RZ, 0xc0, !PT ;  /* 0x0000000300007812 */ /* 0x000fe400078ec0ff */
[----:B------:R-:W-:-:S02]  /*b080*/  PRMT R11, RZ, 0x7610, R11 ;  /* 0x00007610ff0b7816 */ /* 0x000fc4000000000b */
[----:B0-----:R-:W-:-:S04]  /*b090*/  @P3 LEA R5, R6, R5, 0x18 ;  /* 0x0000000506053211 */ /* 0x001fc800078ec0ff */
[----:B------:R0:W-:Y:S01]  /*b0a0*/  @P3 SYNCS.ARRIVE.TRANS64.A1T0 RZ, [R5+URZ+0x58], RZ ;  /* 0x000058ff05ff39a7 */ /* 0x0001e2000810003f */
[----:B------:R-:W-:Y:S02]  /*b0b0*/  ISETP.NE.U32.AND P3, PT, R4, 0x1, PT ;  /* 0x000000010400780c */ /* 0x000fe40003f65070 */
[----:B------:R-:W-:Y:S02]  /*b0c0*/  SEL R4, RZ, 0x1, !P1 ;  /* 0x00000001ff047807 */ /* 0x000fe40004800000 */
[----:B------:R-:W-:Y:S02]  /*b0d0*/  ISETP.GE.U32.AND.EX P1, PT, R17, UR5, PT, P4 ;  /* 0x0000000511007c0c */ /* 0x000fe4000bf26140 */
[----:B------:R-:W-:-:S04]  /*b0e0*/  ISETP.GT.U32.AND P3, PT, R13, 0x3, !P3 ;  /* 0x000000030d00780c */ /* 0x000fc80005f64070 */
[----:B0-----:R-:W-:-:S04]  /*b0f0*/  SEL R5, RZ, 0x1, !P3 ;  /* 0x00000001ff057807 */ /* 0x001fc80005800000 */
[--C-:B------:R-:W-:Y:S02]  /*b100*/  LOP3.LUT R3, R5, R3, R4.reuse, 0x96, !PT ;  /* 0x0000000305037212 */ /* 0x100fe400078e9604 */
[----:B------:R-:W-:Y:S01]  /*b110*/  PRMT R4, RZ, 0x7610, R4 ;  /* 0x00007610ff047816 */ /* 0x000fe20000000004 */
[----:B------:R-:W-:Y:S06]  /*b120*/  @P1 BRA `(.L_x_271) ;  /* 0x00000004004c1947 */ /* 0x000fec0003800000 */
[----:B------:R-:W-:Y:S01]  /*b130*/  ULDC.64 UR4, c[0x0][0x628] ;  /* 0x00018a0000047ab9 */ /* 0x000fe20000000a00 */
[----:B------:R-:W0:Y:S01]  /*b140*/  S2R R14, SR_CTAID.X ;  /* 0x00000000000e7919 */ /* 0x000e220000002500 */
[----:B------:R-:W-:Y:S01]  /*b150*/  ISETP.NE.U32.AND P1, PT, RZ, UR4, PT ;  /* 0x00000004ff007c0c */ /* 0x000fe2000bf25070 */
[----:B------:R-:W-:Y:S01]  /*b160*/  ULDC UR7, c[0x0][0x630] ;  /* 0x00018c0000077ab9 */ /* 0x000fe20000000800 */
[----:B------:R-:W-:Y:S01]  /*b170*/  IMAD.MOV.U32 R4, RZ, RZ, R16 ;  /* 0x000000ffff047224 */ /* 0x000fe200078e0010 */
[----:B------:R-:W1:Y:S01]  /*b180*/  S2R R12, SR_CTAID.Y ;  /* 0x00000000000c7919 */ /* 0x000e620000002600 */
[----:B------:R-:W-:Y:S01]  /*b190*/  ISETP.NE.AND.EX P1, PT, RZ, UR5, PT, P1 ;  /* 0x00000005ff007c0c */ /* 0x000fe2000bf25310 */
[----:B------:R-:W-:-:S12]  /*b1a0*/  IMAD.MOV.U32 R5, RZ, RZ, R17 ;  /* 0x000000ffff057224 */ /* 0x000fd800078e0011 */
[----:B------:R-:W-:Y:S05]  /*b1b0*/  @!P1 BRA `(.L_x_272) ;  /* 0x0000000000289947 */ /* 0x000fea0003800000 */
[----:B------:R-:W-:Y:S02]  /*b1c0*/  ULDC UR6, c[0x0][0x634] ;  /* 0x00018d0000067ab9 */ /* 0x000fe40000000800 */
[----:B------:R-:W-:-:S05]  /*b1d0*/  IADD3 R9, P1, R16, UR6, RZ ;  /* 0x0000000610097c10 */ /* 0x000fca000ff3e0ff */
[----:B------:R-:W-:-:S04]  /*b1e0*/  IMAD.X R15, RZ, RZ, R17, P1 ;  /* 0x000000ffff0f7224 */ /* 0x000fc800008e0611 */
[----:B------:R-:W-:-:S04]  /*b1f0*/  IMAD.WIDE.U32 R6, R15, UR4, RZ ;  /* 0x000000040f067c25 */ /* 0x000fc8000f8e00ff */
[----:B------:R-:W-:-:S04]  /*b200*/  IMAD.WIDE.U32 R6, P1, R9, UR5, R6 ;  /* 0x0000000509067c25 */ /* 0x000fc8000f820006 */
[----:B------:R-:W-:-:S04]  /*b210*/  IMAD.WIDE.U32 R8, R9, UR4, RZ ;  /* 0x0000000409087c25 */ /* 0x000fc8000f8e00ff */
[----:B------:R-:W-:Y:S01]  /*b220*/  IMAD.X R5, RZ, RZ, RZ, P1 ;  /* 0x000000ffff057224 */ /* 0x000fe200008e06ff */
[----:B------:R-:W-:Y:S01]  /*b230*/  IADD3 RZ, P1, R9, R6, RZ ;  /* 0x0000000609ff7210 */ /* 0x000fe20007f3e0ff */
[----:B------:R-:W-:-:S04]  /*b240*/  IMAD.MOV.U32 R4, RZ, RZ, R7 ;  /* 0x000000ffff047224 */ /* 0x000fc800078e0007 */
[----:B------:R-:W-:-:S08]  /*b250*/  IMAD.WIDE.U32.X R4, R15, UR5, R4, P1 ;  /* 0x000000050f047c25 */ /* 0x000fd000088e0404 */
.L_x_272:
[--C-:B------:R-:W-:Y:S01]  /*b260*/  SHF.R.U64 R8, R4, UR7, R5.reuse ;  /* 0x0000000704087c19 */ /* 0x100fe20008001205 */
[----:B------:R-:W-:Y:S01]  /*b270*/  ULDC.64 UR4, c[0x0][0x620] ;  /* 0x0001880000047ab9 */ /* 0x000fe20000000a00 */
[----:B------:R-:W-:Y:S01]  /*b280*/  SHF.R.U32.HI R4, RZ, UR7, R5 ;  /* 0x00000007ff047c19 */ /* 0x000fe20008011605 */
[----:B------:R-:W2:Y:S01]  /*b290*/  LDC R25, c[0x0][0x144] ;  /* 0x00005100ff197b82 */ /* 0x000ea20000000800 */
[----:B------:R-:W-:Y:S01]  /*b2a0*/  IADD3 R7, P1, RZ, -R8, RZ ;  /* 0x80000008ff077210 */ /* 0x000fe20007f3e0ff */
[----:B------:R-:W-:Y:S01]  /*b2b0*/  ULDC.64 UR8, c[0x0][0x640] ;  /* 0x0001900000087ab9 */ /* 0x000fe20000000a00 */
[----:B0-----:R-:W-:Y:S01]  /*b2c0*/  I2FP.F32.U32 R9, R14 ;  /* 0x0000000e00097245 */ /* 0x001fe20000201000 */
[----:B------:R-:W-:Y:S02]  /*b2d0*/  ULDC UR6, c[0x0][0x608] ;  /* 0x0001820000067ab9 */ /* 0x000fe40000000800 */
[----:B------:R-:W-:Y:S01]  /*b2e0*/  IMAD.X R4, RZ, RZ, ~R4, P1 ;  /* 0x000000ffff047224 */ /* 0x000fe200008e0e04 */
[----:B------:R-:W-:Y:S01]  /*b2f0*/  ISETP.NE.U32.AND P1, PT, RZ, UR8, PT ;  /* 0x00000008ff007c0c */ /* 0x000fe2000bf25070 */
[----:B------:R-:W0:Y:S02]  /*b300*/  LDC R21, c[0x0][0x148] ;  /* 0x00005200ff157b82 */ /* 0x000e240000000800 */
[----:B------:R-:W-:Y:S01]  /*b310*/  IMAD R6, R4, UR4, RZ ;  /* 0x0000000404067c24 */ /* 0x000fe2000f8e02ff */
[----:B------:R-:W-:Y:S01]  /*b320*/  ISETP.NE.AND.EX P1, PT, RZ, UR9, PT, P1 ;  /* 0x00000009ff007c0c */ /* 0x000fe2000bf25310 */
[----:B------:R-:W-:Y:S01]  /*b330*/  IMAD.WIDE.U32 R4, R7, UR4, R16 ;  /* 0x0000000407047c25 */ /* 0x000fe2000f8e0010 */
[----:B------:R-:W-:-:S03]  /*b340*/  ULDC UR4, c[0x0][0x150] ;  /* 0x0000540000047ab9 */ /* 0x000fc60000000800 */
[----:B------:R-:W-:Y:S02]  /*b350*/  IMAD R7, R7, UR5, R6 ;  /* 0x0000000507077c24 */ /* 0x000fe4000f8e0206 */
[----:B------:R-:W-:Y:S01]  /*b360*/  FMUL R6, R9, UR4 ;  /* 0x0000000409067c20 */ /* 0x000fe20008400000 */
[----:B------:R-:W-:Y:S01]  /*b370*/  ULDC UR4, c[0x0][0x618] ;  /* 0x0001860000047ab9 */ /* 0x000fe20000000800 */
[----:B------:R-:W-:Y:S01]  /*b380*/  ULDC UR5, c[0x0][0x154] ;  /* 0x0000550000057ab9 */ /* 0x000fe20000000800 */
[----:B------:R-:W-:-:S03]  /*b390*/  IMAD.IADD R5, R5, 0x1, R7 ;  /* 0x0000000105057824 */ /* 0x000fc600078e0207 */
[----:B------:R-:W3:Y:S02]  /*b3a0*/  F2I.U32.TRUNC.NTZ R6, R6 ;  /* 0x0000000600067305 */ /* 0x000ee4000020f000 */
[----:B------:R-:W-:Y:S02]  /*b3b0*/  SHF.R.U64 R9, R4, UR4, R5 ;  /* 0x0000000404097c19 */ /* 0x000fe40008001205 */
[----:B-1----:R-:W-:-:S05]  /*b3c0*/  I2FP.F32.U32 R4, R12 ;  /* 0x0000000c00047245 */ /* 0x002fca0000201000 */
[----:B------:R-:W-:Y:S01]  /*b3d0*/  FMUL R22, R4, UR5 ;  /* 0x0000000504167c20 */ /* 0x000fe20008400000 */
[----:B------:R-:W-:Y:S01]  /*b3e0*/  SHF.R.U32.HI R4, RZ, UR4, R5 ;  /* 0x00000004ff047c19 */ /* 0x000fe20008011605 */
[----:B------:R-:W-:-:S03]  /*b3f0*/  ULDC UR4, c[0x0][0x658] ;  /* 0x0001960000047ab9 */ /* 0x000fc60000000800 */
[--C-:B------:R-:W-:Y:S01]  /*b400*/  SHF.R.U64 R20, R9, UR6, R4.reuse ;  /* 0x0000000609147c19 */ /* 0x100fe20008001204 */
[----:B------:R-:W1:Y:S01]  /*b410*/  F2I.U32.TRUNC.NTZ R22, R22 ;  /* 0x0000001600167305 */ /* 0x000e62000020f000 */
[----:B------:R-:W-:Y:S01]  /*b420*/  SHF.R.U32.HI R5, RZ, UR6, R4 ;  /* 0x00000006ff057c19 */ /* 0x000fe20008011604 */
[----:B---3--:R-:W-:-:S03]  /*b430*/  IMAD.MOV R6, RZ, RZ, -R6 ;  /* 0x000000ffff067224 */ /* 0x008fc600078e0a06 */
[--C-:B------:R-:W-:Y:S01]  /*b440*/  SHF.R.U64 R15, R20, UR4, R5.reuse ;  /* 0x00000004140f7c19 */ /* 0x100fe20008001205 */
[----:B--2---:R-:W-:Y:S01]  /*b450*/  IMAD R14, R25, R6, R14 ;  /* 0x00000006190e7224 */ /* 0x004fe200078e020e */
[----:B------:R-:W-:-:S03]  /*b460*/  SHF.R.U32.HI R23, RZ, UR4, R5 ;  /* 0x00000004ff177c19 */ /* 0x000fc60008011605 */
[----:B------:R-:W-:Y:S02]  /*b470*/  IMAD.MOV.U32 R4, RZ, RZ, R15 ;  /* 0x000000ffff047224 */ /* 0x000fe400078e000f */
[----:B------:R-:W-:Y:S01]  /*b480*/  IMAD.MOV.U32 R5, RZ, RZ, R23 ;  /* 0x000000ffff057224 */ /* 0x000fe200078e0017 */
[----:B-1----:R-:W-:Y:S06]  /*b490*/  @!P1 BRA `(.L_x_273) ;  /* 0x0000000000289947 */ /* 0x002fec0003800000 */
[----:B------:R-:W-:Y:S02]  /*b4a0*/  ULDC UR4, c[0x0][0x64c] ;  /* 0x0001930000047ab9 */ /* 0x000fe40000000800 */
[----:B------:R-:W-:-:S05]  /*b4b0*/  IADD3 R5, P1, R15, UR4, RZ ;  /* 0x000000040f057c10 */ /* 0x000fca000ff3e0ff */
[----:B------:R-:W-:-:S04]  /*b4c0*/  IMAD.X R23, RZ, RZ, R23, P1 ;  /* 0x000000ffff177224 */ /* 0x000fc800008e0617 */
[----:B------:R-:W-:-:S04]  /*b4d0*/  IMAD.WIDE.U32 R6, R23, UR8, RZ ;  /* 0x0000000817067c25 */ /* 0x000fc8000f8e00ff */
[----:B------:R-:W-:-:S04]  /*b4e0*/  IMAD.WIDE.U32 R6, P1, R5, UR9, R6 ;  /* 0x0000000905067c25 */ /* 0x000fc8000f820006 */
[----:B------:R-:W-:-:S04]  /*b4f0*/  IMAD.WIDE.U32 R4, R5, UR8, RZ ;  /* 0x0000000805047c25 */ /* 0x000fc8000f8e00ff */
[----:B------:R-:W-:Y:S01]  /*b500*/  IMAD.MOV.U32 R4, RZ, RZ, R7 ;  /* 0x000000ffff047224 */ /* 0x000fe200078e0007 */
[----:B------:R-:W-:Y:S01]  /*b510*/  IADD3 RZ, P3, R5, R6, RZ ;  /* 0x0000000605ff7210 */ /* 0x000fe20007f7e0ff */
[----:B------:R-:W-:-:S04]  /*b520*/  IMAD.X R5, RZ, RZ, RZ, P1 ;  /* 0x000000ffff057224 */ /* 0x000fc800008e06ff */
[----:B------:R-:W-:-:S08]  /*b530*/  IMAD.WIDE.U32.X R4, R23, UR9, R4, P3 ;  /* 0x0000000917047c25 */ /* 0x000fd000098e0404 */
.L_x_273:
[----:B------:R-:W-:Y:S01]  /*b540*/  ISETP.NE.AND P1, PT, R2, 0x1, PT ;  /* 0x000000010200780c */ /* 0x000fe20003f25270 */
[----:B------:R-:W-:Y:S01]  /*b550*/  ULDC UR4, c[0x0][0x648] ;  /* 0x0001920000047ab9 */ /* 0x000fe20000000800 */
[----:B------:R-:W-:Y:S01]  /*b560*/  LOP3.LUT R20, R20, UR17, RZ, 0xc0, !PT ;  /* 0x0000001114147c12 */ /* 0x000fe2000f8ec0ff */
[----:B------:R-:W-:Y:S01]  /*b570*/  IMAD.MOV R22, RZ, RZ, -R22 ;  /* 0x000000ffff167224 */ /* 0x000fe200078e0a16 */
[----:B------:R-:W-:Y:S01]  /*b580*/  SHF.R.U64 R5, R4, UR4, R5 ;  /* 0x0000000404057c19 */ /* 0x000fe20008001205 */
[----:B------:R-:W-:Y:S01]  /*b590*/  ULDC UR4, c[0x0][0x638] ;  /* 0x00018e0000047ab9 */ /* 0x000fe20000000800 */
[----:B------:R-:W-:Y:S01]  /*b5a0*/  LOP3.LUT R6, R9, UR16, RZ, 0xc0, !PT ;  /* 0x0000001009067c12 */ /* 0x000fe2000f8ec0ff */
[----:B------:R-:W-:Y:S02]  /*b5b0*/  ULDC UR5, c[0x0][0x610] ;  /* 0x0001840000057ab9 */ /* 0x000fe40000000800 */
[----:B------:R-:W-:Y:S02]  /*b5c0*/  IMAD.MOV R4, RZ, RZ, -R5 ;  /* 0x000000ffff047224 */ /* 0x000fe400078e0a05 */
[----:B------:R-:W-:-:S02]  /*b5d0*/  IMAD R5, R5, UR18, R20 ;  /* 0x0000001205057c24 */ /* 0x000fc4000f8e0214 */
[----:B0-----:R-:W-:Y:S02]  /*b5e0*/  @P1 IMAD R14, R21, R22, R12 ;  /* 0x00000016150e1224 */ /* 0x001fe400078e020c */
[----:B------:R-:W-:Y:S01]  /*b5f0*/  IMAD R15, R4, UR4, R15 ;  /* 0x00000004040f7c24 */ /* 0x000fe2000f8e020f */
[----:B------:R-:W-:Y:S01]  /*b600*/  ULDC UR4, c[0x0][0x600] ;  /* 0x0001800000047ab9 */ /* 0x000fe20000000800 */
[----:B------:R-:W-:Y:S02]  /*b610*/  IMAD R14, R5, UR5, R14 ;  /* 0x00000005050e7c24 */ /* 0x000fe4000f8e020e */
[----:B------:R-:W-:Y:S02]  /*b620*/  IMAD R15, R15, UR4, R6 ;  /* 0x000000040f0f7c24 */ /* 0x000fe4000f8e0206 */
[----:B------:R-:W-:-:S03]  /*b630*/  IMAD.MOV.U32 R4, RZ, RZ, 0x1 ;  /* 0x00000001ff047424 */ /* 0x000fc600078e00ff */
[----:B------:R-:W-:Y:S02]  /*b640*/  SEL R9, R15, R14, !P1 ;  /* 0x0000000e0f097207 */ /* 0x000fe40004800000 */
[----:B------:R-:W-:-:S07]  /*b650*/  SEL R7, R14, R15, !P1 ;  /* 0x0000000f0e077207 */ /* 0x000fce0004800000 */
.L_x_271:
[----:B------:R-:W-:Y:S05]  /*b660*/  BSYNC B1 ;  /* 0x0000000000017941 */ /* 0x000fea0003800000 */
.L_x_270:
[----:B------:R-:W-:-:S13]  /*b670*/  LOP3.LUT P1, RZ, R4, 0xff, RZ, 0xc0, !PT ;  /* 0x000000ff04ff7812 */ /* 0x000fda000782c0ff */
[----:B------:R-:W-:Y:S05]  /*b680*/  @P1 BRA `(.L_x_274) ;  /* 0xfffffff400481947 */ /* 0x000fea000383ffff */
[----:B------:R-:W-:Y:S05]  /*b690*/  BSYNC B0 ;  /* 0x0000000000007941 */ /* 0x000fea0003800000 */
.L_x_262:
[----:B------:R-:W-:-:S03]  /*b6a0*/  UMOV UR4, 0xffffffff ;  /* 0xffffffff00047882 */ /* 0x000fc60000000000 */
[----:B------:R-:W-:Y:S05]  /*b6b0*/  BRA.DIV UR4, `(.L_x_275) ;  /* 0x0000000604147947 */ /* 0x000fea000b800000 */
[----:B------:R-:W-:-:S13]  /*b6c0*/  ELECT P6, URZ, PT ;  /* 0x00000000003f782f */ /* 0x000fda00038c0000 */
.L_x_289:
[----:B------:R-:W-:Y:S04]  /*b6d0*/  BSSY B0, `(.L_x_276) ;  /* 0x000002b000007945 */ /* 0x000fe80003800000 */
[----:B------:R-:W-:Y:S05]  /*b6e0*/  @!P6 BRA `(.L_x_277) ;  /* 0x0000000000a4e947 */ /* 0x000fea0003800000 */
[----:B------:R-:W-:-:S04]  /*b6f0*/  LOP3.LUT R19, R19, 0x2, RZ, 0xfc, !PT ;  /* 0x0000000213137812 */ /* 0x000fc800078efcff */
[----:B------:R-:W-:-:S13]  /*b700*/  ISETP.NE.AND P0, PT, R19, 0x3, PT ;  /* 0x000000031300780c */ /* 0x000fda0003f05270 */
[----:B------:R-:W-:Y:S05]  /*b710*/  @!P0 BRA `(.L_x_278) ;  /* 0x0000000000048947 */ /* 0x000fea0003800000 */
[----:B------:R-:W-:Y:S01]  /*b720*/  BPT.TRAP 0x1 ;  /* 0x000000040000795c */ /* 0x000fe20000300000 */
.L_x_278:
[----:B------:R-:W0:Y:S01]  /*b730*/  S2R R5, SR_CgaCtaId ;  /* 0x0000000000057919 */ /* 0x000e220000008800 */
[----:B------:R-:W-:Y:S02]  /*b740*/  MOV R2, 0x400 ;  /* 0x0000040000027802 */ /* 0x000fe40000000f00 */
[----:B------:R-:W-:Y:S02]  /*b750*/  SHF.L.U32 R4, R3, 0x1f, RZ ;  /* 0x0000001f03047819 */ /* 0x000fe400000006ff */
[----:B0-----:R-:W-:-:S05]  /*b760*/  LEA R5, R5, R2, 0x18 ;  /* 0x0000000205057211 */ /* 0x001fca00078ec0ff */
[----:B------:R-:W-:-:S04]  /*b770*/  VIADD R5, R5, 0x20 ;  /* 0x0000002005057836 */ /* 0x000fc80000000000 */
[C---:B------:R-:W-:Y:S02]  /*b780*/  IMAD R7, R0.reuse, 0x8, R5 ;  /* 0x0000000800077824 */ /* 0x040fe400078e0205 */
[----:B------:R-:W-:Y:S02]  /*b790*/  VIADD R0, R0, 0x1 ;  /* 0x0000000100007836 */ /* 0x000fe40000000000 */
[----:B------:R-:W0:Y:S03]  /*b7a0*/  SYNCS.PHASECHK.TRANS64.TRYWAIT P0, [R7+URZ], R4 ;  /* 0x00000004070075a7 */ /* 0x000e26000800017f */
[----:B------:R-:W-:-:S04]  /*b7b0*/  ISETP.NE.AND P1, PT, R0, 0x4, PT ;  /* 0x000000040000780c */ /* 0x000fc80003f25270 */
[----:B------:R-:W-:Y:S02]  /*b7c0*/  SEL R2, RZ, 0x1, P1 ;  /* 0x00000001ff027807 */ /* 0x000fe40000800000 */
[----:B------:R-:W-:Y:S02]  /*b7d0*/  SEL R0, R0, RZ, P1 ;  /* 0x000000ff00007207 */ /* 0x000fe40000800000 */
[----:B------:R-:W-:-:S03]  /*b7e0*/  LOP3.LUT R9, R3, R2, RZ, 0x3c, !PT ;  /* 0x0000000203097212 */ /* 0x000fc600078e3cff */
[----:B------:R-:W-:Y:S01]  /*b7f0*/  IMAD R6, R0, 0x8, R5 ;  /* 0x0000000800067824 */ /* 0x000fe200078e0205 */
[----:B------:R-:W-:Y:S01]  /*b800*/  SHF.L.U32 R3, R9, 0x1f, RZ ;  /* 0x0000001f09037819 */ /* 0x000fe200000006ff */
[----:B0-----:R-:W-:Y:S06]  /*b810*/  @!P0 BRA `(.L_x_279) ;  /* 0x0000000000dc8947 */ /* 0x001fec0003800000 */
.L_x_290:
[----:B------:R-:W1:Y:S01]  /*b820*/  SYNCS.PHASECHK.TRANS64.TRYWAIT P0, [R6+URZ], R3 ;  /* 0x00000003060075a7 */ /* 0x000e62000800017f */
[----:B------:R-:W-:-:S05]  /*b830*/  VIADD R0, R0, 0x1 ;  /* 0x0000000100007836 */ /* 0x000fca0000000000 */
[----:B------:R-:W-:-:S04]  /*b840*/  ISETP.NE.AND P1, PT, R0, 0x4, PT ;  /* 0x000000040000780c */ /* 0x000fc80003f25270 */
[----:B------:R-:W-:Y:S02]  /*b850*/  SEL R2, RZ, 0x1, P1 ;  /* 0x00000001ff027807 */ /* 0x000fe40000800000 */
[----:B------:R-:W-:Y:S02]  /*b860*/  SEL R0, R0, RZ, P1 ;  /* 0x000000ff00007207 */ /* 0x000fe40000800000 */
[----:B------:R-:W-:-:S03]  /*b870*/  LOP3.LUT R9, R9, R2, RZ, 0x3c, !PT ;  /* 0x0000000209097212 */ /* 0x000fc600078e3cff */
[----:B0-----:R-:W-:Y:S01]  /*b880*/  IMAD R7, R0, 0x8, R5 ;  /* 0x0000000800077824 */ /* 0x001fe200078e0205 */
[----:B------:R-:W-:Y:S01]  /*b890*/  SHF.L.U32 R4, R9, 0x1f, RZ ;  /* 0x0000001f09047819 */ /* 0x000fe200000006ff */
[----:B-1----:R-:W-:Y:S06]  /*b8a0*/  @!P0 BRA `(.L_x_280) ;  /* 0x0000000000cc8947 */ /* 0x002fec0003800000 */
.L_x_291:
[----:B------:R-:W1:Y:S01]  /*b8b0*/  SYNCS.PHASECHK.TRANS64.TRYWAIT P0, [R7+URZ], R4 ;  /* 0x00000004070075a7 */ /* 0x000e62000800017f */
[----:B------:R-:W-:-:S05]  /*b8c0*/  VIADD R0, R0, 0x1 ;  /* 0x0000000100007836 */ /* 0x000fca0000000000 */
[----:B------:R-:W-:-:S04]  /*b8d0*/  ISETP.NE.AND P1, PT, R0, 0x4, PT ;  /* 0x000000040000780c */ /* 0x000fc80003f25270 */
[----:B------:R-:W-:Y:S02]  /*b8e0*/  SEL R2, RZ, 0x1, P1 ;  /* 0x00000001ff027807 */ /* 0x000fe40000800000 */
[----:B------:R-:W-:Y:S02]  /*b8f0*/  SEL R0, R0, RZ, P1 ;  /* 0x000000ff00007207 */ /* 0x000fe40000800000 */
[----:B------:R-:W-:Y:S01]  /*b900*/  LOP3.LUT R2, R9, R2, RZ, 0x3c, !PT ;  /* 0x0000000209027212 */ /* 0x000fe200078e3cff */
[----:B-1----:R-:W-:Y:S06]  /*b910*/  @!P0 BRA `(.L_x_281) ;  /* 0x0000000000c48947 */ /* 0x002fec0003800000 */
.L_x_292:
[----:B------:R-:W-:Y:S01]  /*b920*/  IMAD R5, R0, 0x8, R5 ;  /* 0x0000000800057824 */ /* 0x000fe200078e0205 */
[----:B------:R-:W-:-:S07]  /*b930*/  SHF.L.U32 R0, R2, 0x1f, RZ ;  /* 0x0000001f02007819 */ /* 0x000fce00000006ff */
.L_x_282:
[----:B--2---:R2:W3:Y:S02]  /*b940*/  SYNCS.PHASECHK.TRANS64.TRYWAIT P0, [R5+URZ], R0 ;  /* 0x00000000050075a7 */ /* 0x0044e4000800017f */
[----:B---3--:R-:W-:Y:S05]  /*b950*/  @!P0 NANOSLEEP.SYNCS 0x989680 ;  /* 0x009896800000895d */ /* 0x008fea0003900000 */
[----:B------:R-:W3:Y:S02]  /*b960*/  @!P0 SYNCS.PHASECHK.TRANS64 P0, [R5+URZ], R0 ;  /* 0x00000000050085a7 */ /* 0x000ee4000800007f */
[----:B---3--:R-:W-:Y:S05]  /*b970*/  @!P0 BRA `(.L_x_282) ;  /* 0xfffffffc00f08947 */ /* 0x008fea000383ffff */
.L_x_277:
[----:B------:R-:W-:Y:S05]  /*b980*/  BSYNC B0 ;  /* 0x0000000000007941 */ /* 0x000fea0003800000 */
.L_x_276:
[----:B------:R-:W-:Y:S05]  /*b990*/  EXIT ;  /* 0x000000000000794d */ /* 0x000fea0003800000 */
.L_x_17:
[----:B----4-:R4:W0:Y:S02]  /*b9a0*/  SYNCS.PHASECHK.TRANS64.TRYWAIT P1, [R3+URZ], R0 ;  /* 0x00000000030075a7 */ /* 0x010824000802017f */
[----:B0-----:R-:W-:Y:S05]  /*b9b0*/  @!P1 NANOSLEEP.SYNCS 0x989680 ;  /* 0x009896800000995d */ /* 0x001fea0003900000 */
[----:B------:R-:W0:Y:S02]  /*b9c0*/  @!P1 SYNCS.PHASECHK.TRANS64 P1, [R3+URZ], R0 ;  /* 0x00000000030095a7 */ /* 0x000e24000802007f */
[----:B0-----:R-:W-:Y:S05]  /*b9d0*/  @!P1 BRA `(.L_x_17) ;  /* 0xfffffffc00f09947 */ /* 0x001fea000383ffff */
[----:B------:R-:W-:Y:S05]  /*b9e0*/  BRA `(.L_x_16) ;  /* 0xffffff5800207947 */ /* 0x000fea000383ffff */
.L_x_22:
[----:B-1----:R1:W3:Y:S02]  /*b9f0*/  SYNCS.PHASECHK.TRANS64.TRYWAIT P1, [R5+URZ], R4 ;  /* 0x00000004050075a7 */ /* 0x0022e4000802017f */
[----:B---3--:R-:W-:Y:S05]  /*ba00*/  @!P1 NANOSLEEP.SYNCS 0x989680 ;  /* 0x009896800000995d */ /* 0x008fea0003900000 */
[----:B------:R-:W3:Y:S02]  /*ba10*/  @!P1 SYNCS.PHASECHK.TRANS64 P1, [R5+URZ], R4 ;  /* 0x00000004050095a7 */ /* 0x000ee4000802007f */
[----:B---3--:R-:W-:Y:S05]  /*ba20*/  @!P1 BRA `(.L_x_22) ;  /* 0xfffffffc00f09947 */ /* 0x008fea000383ffff */
[----:B------:R-:W-:Y:S05]  /*ba30*/  BRA `(.L_x_21) ;  /* 0xffffff6c00f07947 */ /* 0x000fea000383ffff */
.L_x_263:
[----:B------:R-:W-:Y:S01]  /*ba40*/  BSSY B1, `(.L_x_283) ;  /* 0x0000006000017945 */ /* 0x000fe20003800000 */
[----:B------:R-:W-:-:S07]  /*ba50*/  IMAD.MOV.U32 R15, RZ, RZ, -0x1 ;  /* 0xffffffffff0f7424 */ /* 0x000fce00078e00ff */
[----:B------:R-:W-:Y:S05]  /*ba60*/  WARPSYNC.COLLECTIVE R15, `(.L_x_284) ;  /* 0x000000000f0c7348 */ /* 0x000fea0003c00000 */
[----:B------:R-:W-:Y:S02]  /*ba70*/  ELECT P6, UR62, PT ;  /* 0x00000000003e782f */ /* 0x000fe400038c0000 */
[----:B------:R-:W-:Y:S01]  /*ba80*/  MOV R14, UR62 ;  /* 0x0000003e000e7c02 */ /* 0x000fe20008000f00 */
[----:B------:R-:W-:Y:S10]  /*ba90*/  ENDCOLLECTIVE ;  /* 0x000000000000791b */ /* 0x000ff40003800000 */
.L_x_284:
[----:B------:R-:W-:Y:S05]  /*baa0*/  BSYNC B1 ;  /* 0x0000000000017941 */ /* 0x000fea0003800000 */
.L_x_283:
[----:B------:R-:W-:Y:S05]  /*bab0*/  BRA `(.L_x_285) ;  /* 0xfffffff000487947 */ /* 0x000fea000383ffff */
.L_x_266:
[----:B0-----:R0:W1:Y:S02]  /*bac0*/  SYNCS.PHASECHK.TRANS64.TRYWAIT P1, [R12+URZ+0x20], R7 ;  /* 0x000020070c0075a7 */ /* 0x001064000802017f */
[----:B-1----:R-:W-:Y:S05]  /*bad0*/  @!P1 NANOSLEEP.SYNCS 0x989680 ;  /* 0x009896800000995d */ /* 0x002fea0003900000 */
[----:B------:R-:W1:Y:S02]  /*bae0*/  @!P1 SYNCS.PHASECHK.TRANS64 P1, [R12+URZ+0x20], R7 ;  /* 0x000020070c0095a7 */ /* 0x000e64000802007f */
[----:B-1----:R-:W-:Y:S05]  /*baf0*/  @!P1 BRA `(.L_x_266) ;  /* 0xfffffffc00f09947 */ /* 0x002fea000383ffff */
[----:B------:R-:W-:Y:S05]  /*bb00*/  BRA `(.L_x_286) ;  /* 0xfffffff0007c7947 */ /* 0x000fea000383ffff */
.L_x_275:
[----:B------:R-:W-:Y:S01]  /*bb10*/  BSSY B0, `(.L_x_287) ;  /* 0x0000006000007945 */ /* 0x000fe20003800000 */
[----:B------:R-:W-:-:S07]  /*bb20*/  IMAD.MOV.U32 R15, RZ, RZ, -0x1 ;  /* 0xffffffffff0f7424 */ /* 0x000fce00078e00ff */
[----:B------:R-:W-:Y:S05]  /*bb30*/  WARPSYNC.COLLECTIVE R15, `(.L_x_288) ;  /* 0x000000000f0c7348 */ /* 0x000fea0003c00000 */
[----:B------:R-:W-:Y:S02]  /*bb40*/  ELECT P6, UR62, PT ;  /* 0x00000000003e782f */ /* 0x000fe400038c0000 */
[----:B------:R-:W-:Y:S01]  /*bb50*/  MOV R14, UR62 ;  /* 0x0000003e000e7c02 */ /* 0x000fe20008000f00 */
[----:B------:R-:W-:Y:S10]  /*bb60*/  ENDCOLLECTIVE ;  /* 0x000000000000791b */ /* 0x000ff40003800000 */
.L_x_288:
[----:B------:R-:W-:Y:S05]  /*bb70*/  BSYNC B0 ;  /* 0x0000000000007941 */ /* 0x000fea0003800000 */
.L_x_287:
[----:B------:R-:W-:Y:S05]  /*bb80*/  BRA `(.L_x_289) ;  /* 0xfffffff800d07947 */ /* 0x000fea000383ffff */
.L_x_279:
[----:B0-----:R0:W1:Y:S02]  /*bb90*/  SYNCS.PHASECHK.TRANS64.TRYWAIT P0, [R7+URZ], R4 ;  /* 0x00000004070075a7 */ /* 0x001064000800017f */
[----:B-1----:R-:W-:Y:S05]  /*bba0*/  @!P0 NANOSLEEP.SYNCS 0x989680 ;  /* 0x009896800000895d */ /* 0x002fea0003900000 */
[----:B------:R-:W1:Y:S02]  /*bbb0*/  @!P0 SYNCS.PHASECHK.TRANS64 P0, [R7+URZ], R4 ;  /* 0x00000004070085a7 */ /* 0x000e64000800007f */
[----:B-1----:R-:W-:Y:S05]  /*bbc0*/  @!P0 BRA `(.L_x_279) ;  /* 0xfffffffc00f08947 */ /* 0x002fea000383ffff */
[----:B------:R-:W-:Y:S05]  /*bbd0*/  BRA `(.L_x_290) ;  /* 0xfffffffc00107947 */ /* 0x000fea000383ffff */
.L_x_280:
[----:B0-----:R0:W1:Y:S02]  /*bbe0*/  SYNCS.PHASECHK.TRANS64.TRYWAIT P0, [R6+URZ], R3 ;  /* 0x00000003060075a7 */ /* 0x001064000800017f */
[----:B-1----:R-:W-:Y:S05]  /*bbf0*/  @!P0 NANOSLEEP.SYNCS 0x989680 ;  /* 0x009896800000895d */ /* 0x002fea0003900000 */
[----:B------:R-:W1:Y:S02]  /*bc00*/  @!P0 SYNCS.PHASECHK.TRANS64 P0, [R6+URZ], R3 ;  /* 0x00000003060085a7 */ /* 0x000e64000800007f */
[----:B-1----:R-:W-:Y:S05]  /*bc10*/  @!P0 BRA `(.L_x_280) ;  /* 0xfffffffc00f08947 */ /* 0x002fea000383ffff */
[----:B------:R-:W-:Y:S05]  /*bc20*/  BRA `(.L_x_291) ;  /* 0xfffffffc00207947 */ /* 0x000fea000383ffff */
.L_x_281:
[----:B-1----:R1:W2:Y:S02]  /*bc30*/  SYNCS.PHASECHK.TRANS64.TRYWAIT P0, [R7+URZ], R4 ;  /* 0x00000004070075a7 */ /* 0x0022a4000800017f */
[----:B--2---:R-:W-:Y:S05]  /*bc40*/  @!P0 NANOSLEEP.SYNCS 0x989680 ;  /* 0x009896800000895d */ /* 0x004fea0003900000 */
[----:B------:R-:W2:Y:S02]  /*bc50*/  @!P0 SYNCS.PHASECHK.TRANS64 P0, [R7+URZ], R4 ;  /* 0x00000004070085a7 */ /* 0x000ea4000800007f */
[----:B--2---:R-:W-:Y:S05]  /*bc60*/  @!P0 BRA `(.L_x_281) ;  /* 0xfffffffc00f08947 */ /* 0x004fea000383ffff */
[----:B------:R-:W-:Y:S05]  /*bc70*/  BRA `(.L_x_292) ;  /* 0xfffffffc00287947 */ /* 0x000fea000383ffff */
.L_x_293:
[----:B------:R-:W-:-:S00]  /*bc80*/  BRA `(.L_x_293) ;  /* 0xfffffffc00fc7947 */ /* 0x000fc0000383ffff */
[----:B------:R-:W-:-:S00]  /*bc90*/  NOP ;  /* 0x0000000000007918 */ /* 0x000fc00000000000 */
        /* <DEDUP_REMOVED lines=14> */
.L_x_294:


//--------------------- .nv.global.init           --------------------------
	.section	.nv.global.init,"aw",@progbits
.nv.global.init:
	.type		$str$22,@object
	.size		$str$22,($str$23 - $str$22)
$str$22:
        /*0000*/ 	.byte	0x6b, 0x5f, 0x74, 0x69, 0x6c, 0x65, 0x5f, 0x63, 0x6f, 0x75, 0x6e, 0x74, 0x20, 0x3e, 0x3d, 0x20
        /*0010*/ 	.byte	0x31, 0x00
	.type		$str$23,@object
	.size		$str$23,(__unnamed_1 - $str$23)
$str$23:
        /*0012*/ 	.byte	0x2f, 0x74, 0x6d, 0x70, 0x2f, 0x63, 0x75, 0x74, 0x6c, 0x61, 0x73, 0x73, 0x5f, 0x73, 0x77, 0x65
        /*0022*/ 	.byte	0x65, 0x70, 0x5f, 0x73, 0x72, 0x63, 0x2f, 0x69, 0x6e, 0x63, 0x6c, 0x75, 0x64, 0x65, 0x2f, 0x63
        /*0032*/ 	.byte	0x75, 0x74, 0x6c, 0x61, 0x73, 0x73, 0x2f, 0x67, 0x65, 0x6d, 0x6d, 0x2f, 0x63, 0x6f, 0x6c, 0x6c
        /*0042*/ 	.byte	0x65, 0x63, 0x74, 0x69, 0x76, 0x65, 0x2f, 0x73, 0x6d, 0x39, 0x30, 0x5f, 0x6d, 0x6d, 0x61, 0x5f
        /*0052*/ 	.byte	0x74, 0x6d, 0x61, 0x5f, 0x67, 0x6d, 0x6d, 0x61, 0x5f, 0x73, 0x73, 0x5f, 0x77, 0x61, 0x72, 0x70
        /*0062*/ 	.byte	0x73, 0x70, 0x65, 0x63, 0x69, 0x61, 0x6c, 0x69, 0x7a, 0x65, 0x64, 0x2e, 0x68, 0x70, 0x70, 0x00
	.type		__unnamed_1,@object
	.size		__unnamed_1,(.L_0 - __unnamed_1)
__unnamed_1:
        /*0072*/ 	.byte	0x76, 0x6f, 0x69, 0x64, 0x20, 0x63, 0x75, 0x74, 0x6c, 0x61, 0x73, 0x73, 0x3a, 0x3a, 0x67, 0x65
        /* <DEDUP_REMOVED lines=172> */
        /*0b42*/ 	.byte	0x74, 0x79, 0x5d, 0x00
.L_0:


//--------------------- .nv.shared._ZN7cutlass13device_kernelINS_4gemm6kernel13GemmUniversalIN4cute5tupleIJiiiiEEENS1_10collective13CollectiveMmaINS1_34MainloopSm90TmaGmmaWarpSpecializedILi4ENS5_IJNS4_1CILi1EEESB_SB_EEENS1_35KernelTmaWarpSpecializedCooperativeEEENS5_IJNSA_ILi256EEENSA_ILi112EEENSA_ILi128EEEEEEaNS5_IJlSB_lEEEaSJ_NS4_8TiledMMAINS4_8MMA_AtomIJNS4_4SM904GMMA26MMA_64x16x32_S32S8S8_SS_TNEEEENS4_6LayoutINS5_IJNSA_ILi2EEESB_SB_EEENS5_IJSB_NSA_ILi0EEEST_EEEEENS5_IJNS4_10UnderscoreESW_SW_EEEEENS4_13SM90_TMA_LOADENS4_14ComposedLayoutINS4_7SwizzleILi3ELi4ELi3EEENS4_18smem_ptr_flag_bitsILi8EEENSQ_INS5_IJNSA_ILi8EEESH_EEENS5_IJSH_SB_EEEEEEEvNS4_8identityESZ_S19_vS1A_EENS_8epilogue10collective6detail29Sm90TmaWarpSpecializedAdapterINS1D_15DefaultEpilogueIaSJ_SJ_NS1C_6thread17LinearCombinationIaLi1EiiLNS1H_9ScaleType4KindE0ELNS_15FloatRoundStyleE2EaEENS1_15EpilogueDefaultEEEEEvvEEEEvNT_6ParamsE --------------------------
	.section	.nv.shared._ZN7cutlass13device_kernelINS_4gemm6kernel13GemmUniversalIN4cute5tupleIJiiiiEEENS1_10collective13CollectiveMmaINS1_34MainloopSm90TmaGmmaWarpSpecializedILi4ENS5_IJNS4_1CILi1EEESB_SB_EEENS1_35KernelTmaWarpSpecializedCooperativeEEENS5_IJNSA_ILi256EEENSA_ILi112EEENSA_ILi128EEEEEEaNS5_IJlSB_lEEEaSJ_NS4_8TiledMMAINS4_8MMA_AtomIJNS4_4SM904GMMA26MMA_64x16x32_S32S8S8_SS_TNEEEENS4_6LayoutINS5_IJNSA_ILi2EEESB_SB_EEENS5_IJSB_NSA_ILi0EEEST_EEEEENS5_IJNS4_10UnderscoreESW_SW_EEEEENS4_13SM90_TMA_LOADENS4_14ComposedLayoutINS4_7SwizzleILi3ELi4ELi3EEENS4_18smem_ptr_flag_bitsILi8EEENSQ_INS5_IJNSA_ILi8EEESH_EEENS5_IJSH_SB_EEEEEEEvNS4_8identityESZ_S19_vS1A_EENS_8epilogue10collective6detail29Sm90TmaWarpSpecializedAdapterINS1D_15DefaultEpilogueIaSJ_SJ_NS1C_6thread17LinearCombinationIaLi1EiiLNS1H_9ScaleType4KindE0ELNS_15FloatRoundStyleE2EaEENS1_15EpilogueDefaultEEEEEvvEEEEvNT_6ParamsE,"aw",@nobits
	.sectionflags	@""
	.align	16
	.zero		1024


//--------------------- .nv.shared.reserved.0     --------------------------
	.section	.nv.shared.reserved.0,"aw",@nobits
	.weak		__nv_reservedSMEM_offset_0_alias
	.size		__nv_reservedSMEM_offset_0_alias, 0, 0
	.other		__nv_reservedSMEM_offset_0_alias,@"STO_CUDA_RESERVED_SHARED STV_DEFAULT"
__nv_reservedSMEM_offset_0_alias:
	.zero		0


//--------------------- .nv.global                --------------------------
	.section	.nv.global,"aw",@nobits
.nv.global:
	.type		_ZN40_INTERNAL_5b4cb97c_4_k_cu_c423ce53_171584cute1_E,@object
	.size		_ZN40_INTERNAL_5b4cb97c_4_k_cu_c423ce53_171584cute1_E,(_ZN40_INTERNAL_5b4cb97c_4_k_cu_c423ce53_171584cuda3std3__45__cpo6cbeginE - _ZN40_INTERNAL_5b4cb97c_4_k_cu_c423ce53_171584cute1_E)
_ZN40_INTERNAL_5b4cb97c_4_k_cu_c423ce53_171584cute1_E:
	.zero		1
	.type		_ZN40_INTERNAL_5b4cb97c_4_k_cu_c423ce53_171584cuda3std3__45__cpo6cbeginE,@object
	.size		_ZN40_INTERNAL_5b4cb97c_4_k_cu_c423ce53_171584cuda3std3__45__cpo6cbeginE,(_ZN40_INTERNAL_5b4cb97c_4_k_cu_c423ce53_171584cuda3std3__48in_placeE - _ZN40_INTERNAL_5b4cb97c_4_k_cu_c423ce53_171584cuda3std3__45__cpo6cbeginE)
_ZN40_INTERNAL_5b4cb97c_4_k_cu_c423ce53_171584cuda3std3__45__cpo6cbeginE:
	.zero		1
	.type		_ZN40_INTERNAL_5b4cb97c_4_k_cu_c423ce53_171584cuda3std3__48in_placeE,@object
	.size		_ZN40_INTERNAL_5b4cb97c_4_k_cu_c423ce53_171584cuda3std3__48in_placeE,(_ZN40_INTERNAL_5b4cb97c_4_k_cu_c423ce53_171584cuda3std6ranges3__45__cpo9iter_moveE - _ZN40_INTERNAL_5b4cb97c_4_k_cu_c423ce53_171584cuda3std3__48in_placeE)
_ZN40_INTERNAL_5b4cb97c_4_k_cu_c423ce53_171584cuda3std3__48in_placeE:
	.zero		1
	.type		_ZN40_INTERNAL_5b4cb97c_4_k_cu_c423ce53_171584cuda3std6ranges3__45__cpo9iter_moveE,@object
	.size		_ZN40_INTERNAL_5b4cb97c_4_k_cu_c423ce53_171584cuda3std6ranges3__45__cpo9iter_moveE,(_ZN40_INTERNAL_5b4cb97c_4_k_cu_c423ce53_171584cuda3std3__45__cpo5beginE - _ZN40_INTERNAL_5b4cb97c_4_k_cu_c423ce53_171584cuda3std6ranges3__45__cpo9iter_moveE)
_ZN40_INTERNAL_5b4cb97c_4_k_cu_c423ce53_171584cuda3std6ranges3__45__cpo9iter_moveE:
	.zero		1
	.type		_ZN40_INTERNAL_5b4cb97c_4_k_cu_c423ce53_171584cuda3std3__45__cpo5beginE,@object
	.size		_ZN40_INTERNAL_5b4cb97c_4_k_cu_c423ce53_171584cuda3std3__45__cpo5beginE,(_ZN40_INTERNAL_5b4cb97c_4_k_cu_c423ce53_171584cuda3std3__442_GLOBAL__N__5b4cb97c_4_k_cu_c423ce53_171586ignoreE - _ZN40_INTERNAL_5b4cb97c_4_k_cu_c423ce53_171584cuda3std3__45__cpo5beginE)
_ZN40_INTERNAL_5b4cb97c_4_k_cu_c423ce53_171584cuda3std3__45__cpo5beginE:
	.zero		1
	.type		_ZN40_INTERNAL_5b4cb97c_4_k_cu_c423ce53_171584cuda3std3__442_GLOBAL__N__5b4cb97c_4_k_cu_c423ce53_171586ignoreE,@object
	.size		_ZN40_INTERNAL_5b4cb97c_4_k_cu_c423ce53_171584cuda3std3__442_GLOBAL__N__5b4cb97c_4_k_cu_c423ce53_171586ignoreE,(_ZN40_INTERNAL_5b4cb97c_4_k_cu_c423ce53_171584cute7productE - _ZN40_INTERNAL_5b4cb97c_4_k_cu_c423ce53_171584cuda3std3__442_GLOBAL__N__5b4cb97c_4_k_cu_c423ce53_171586ignoreE)
_ZN40_INTERNAL_5b4cb97c_4_k_cu_c423ce53_171584cuda3std3__442_GLOBAL__N__5b4cb97c_4_k_cu_c423ce53_171586ignoreE:
	.zero		1
	.type		_ZN40_INTERNAL_5b4cb97c_4_k_cu_c423ce53_171584cute7productE,@object
	.size		_ZN40_INTERNAL_5b4cb97c_4_k_cu_c423ce53_171584cute7productE,(_ZN40_INTERNAL_5b4cb97c_4_k_cu_c423ce53_171584cuda3std3__45__cpo3endE - _ZN40_INTERNAL_5b4cb97c_4_k_cu_c423ce53_171584cute7productE)
_ZN40_INTERNAL_5b4cb97c_4_k_cu_c423ce53_171584cute7productE:
	.zero		1
	.type		_ZN40_INTERNAL_5b4cb97c_4_k_cu_c423ce53_171584cuda3std3__45__cpo3endE,@object
	.size		_ZN40_INTERNAL_5b4cb97c_4_k_cu_c423ce53_171584cuda3std3__45__cpo3endE,(_ZN40_INTERNAL_5b4cb97c_4_k_cu_c423ce53_171584cuda3std3__419piecewise_constructE - _ZN40_INTERNAL_5b4cb97c_4_k_cu_c423ce53_171584cuda3std3__45__cpo3endE)
_ZN40_INTERNAL_5b4cb97c_4_k_cu_c423ce53_171584cuda3std3__45__cpo3endE:
	.zero		1
	.type		_ZN40_INTERNAL_5b4cb97c_4_k_cu_c423ce53_171584cuda3std3__419piecewise_constructE,@object
	.size		_ZN40_INTERNAL_5b4cb97c_4_k_cu_c423ce53_171584cuda3std3__419piecewise_constructE,(_ZN40_INTERNAL_5b4cb97c_4_k_cu_c423ce53_171584cuda3std3__45__cpo4cendE - _ZN40_INTERNAL_5b4cb97c_4_k_cu_c423ce53_171584cuda3std3__419piecewise_constructE)
_ZN40_INTERNAL_5b4cb97c_4_k_cu_c423ce53_171584cuda3std3__419piecewise_constructE:
	.zero		1
	.type		_ZN40_INTERNAL_5b4cb97c_4_k_cu_c423ce53_171584cuda3std3__45__cpo4cendE,@object
	.size		_ZN40_INTERNAL_5b4cb97c_4_k_cu_c423ce53_171584cuda3std3__45__cpo4cendE,(_ZN40_INTERNAL_5b4cb97c_4_k_cu_c423ce53_171584cuda3std6ranges3__45__cpo4swapE - _ZN40_INTERNAL_5b4cb97c_4_k_cu_c423ce53_171584cuda3std3__45__cpo4cendE)
_ZN40_INTERNAL_5b4cb97c_4_k_cu_c423ce53_171584cuda3std3__45__cpo4cendE:
	.zero		1
	.type		_ZN40_INTERNAL_5b4cb97c_4_k_cu_c423ce53_171584cuda3std6ranges3__45__cpo4swapE,@object
	.size		_ZN40_INTERNAL_5b4cb97c_4_k_cu_c423ce53_171584cuda3std6ranges3__45__cpo4swapE,(.L_8 - _ZN40_INTERNAL_5b4cb97c_4_k_cu_c423ce53_171584cuda3std6ranges3__45__cpo4swapE)
_ZN40_INTERNAL_5b4cb97c_4_k_cu_c423ce53_171584cuda3std6ranges3__45__cpo4swapE:
	.zero		1
.L_8:


//--------------------- .nv.constant0._ZN7cutlass13device_kernelINS_4gemm6kernel13GemmUniversalIN4cute5tupleIJiiiiEEENS1_10collective13CollectiveMmaINS1_34MainloopSm90TmaGmmaWarpSpecializedILi4ENS5_IJNS4_1CILi1EEESB_SB_EEENS1_35KernelTmaWarpSpecializedCooperativeEEENS5_IJNSA_ILi256EEENSA_ILi112EEENSA_ILi128EEEEEEaNS5_IJlSB_lEEEaSJ_NS4_8TiledMMAINS4_8MMA_AtomIJNS4_4SM904GMMA26MMA_64x16x32_S32S8S8_SS_TNEEEENS4_6LayoutINS5_IJNSA_ILi2EEESB_SB_EEENS5_IJSB_NSA_ILi0EEEST_EEEEENS5_IJNS4_10UnderscoreESW_SW_EEEEENS4_13SM90_TMA_LOADENS4_14ComposedLayoutINS4_7SwizzleILi3ELi4ELi3EEENS4_18smem_ptr_flag_bitsILi8EEENSQ_INS5_IJNSA_ILi8EEESH_EEENS5_IJSH_SB_EEEEEEEvNS4_8identityESZ_S19_vS1A_EENS_8epilogue10collective6detail29Sm90TmaWarpSpecializedAdapterINS1D_15DefaultEpilogueIaSJ_SJ_NS1C_6thread17LinearCombinationIaLi1EiiLNS1H_9ScaleType4KindE0ELNS_15FloatRoundStyleE2EaEENS1_15EpilogueDefaultEEEEEvvEEEEvNT_6ParamsE --------------------------
	.section	.nv.constant0._ZN7cutlass13device_kernelINS_4gemm6kernel13GemmUniversalIN4cute5tupleIJiiiiEEENS1_10collective13CollectiveMmaINS1_34MainloopSm90TmaGmmaWarpSpecializedILi4ENS5_IJNS4_1CILi1EEESB_SB_EEENS1_35KernelTmaWarpSpecializedCooperativeEEENS5_IJNSA_ILi256EEENSA_ILi112EEENSA_ILi128EEEEEEaNS5_IJlSB_lEEEaSJ_NS4_8TiledMMAINS4_8MMA_AtomIJNS4_4SM904GMMA26MMA_64x16x32_S32S8S8_SS_TNEEEENS4_6LayoutINS5_IJNSA_ILi2EEESB_SB_EEENS5_IJSB_NSA_ILi0EEEST_EEEEENS5_IJNS4_10UnderscoreESW_SW_EEEEENS4_13SM90_TMA_LOADENS4_14ComposedLayoutINS4_7SwizzleILi3ELi4ELi3EEENS4_18smem_ptr_flag_bitsILi8EEENSQ_INS5_IJNSA_ILi8EEESH_EEENS5_IJSH_SB_EEEEEEEvNS4_8identityESZ_S19_vS1A_EENS_8epilogue10collective6detail29Sm90TmaWarpSpecializedAdapterINS1D_15DefaultEpilogueIaSJ_SJ_NS1C_6thread17LinearCombinationIaLi1EiiLNS1H_9ScaleType4KindE0ELNS_15FloatRoundStyleE2EaEENS1_15EpilogueDefaultEEEEEvvEEEEvNT_6ParamsE,"a",@progbits
	.sectionflags	@""
	.align	4
.nv.constant0._ZN7cutlass13device_kernelINS_4gemm6kernel13GemmUniversalIN4cute5tupleIJiiiiEEENS1_10collective13CollectiveMmaINS1_34MainloopSm90TmaGmmaWarpSpecializedILi4ENS5_IJNS4_1CILi1EEESB_SB_EEENS1_35KernelTmaWarpSpecializedCooperativeEEENS5_IJNSA_ILi256EEENSA_ILi112EEENSA_ILi128EEEEEEaNS5_IJlSB_lEEEaSJ_NS4_8TiledMMAINS4_8MMA_AtomIJNS4_4SM904GMMA26MMA_64x16x32_S32S8S8_SS_TNEEEENS4_6LayoutINS5_IJNSA_ILi2EEESB_SB_EEENS5_IJSB_NSA_ILi0EEEST_EEEEENS5_IJNS4_10UnderscoreESW_SW_EEEEENS4_13SM90_TMA_LOADENS4_14ComposedLayoutINS4_7SwizzleILi3ELi4ELi3EEENS4_18smem_ptr_flag_bitsILi8EEENSQ_INS5_IJNSA_ILi8EEESH_EEENS5_IJSH_SB_EEEEEEEvNS4_8identityESZ_S19_vS1A_EENS_8epilogue10collective6detail29Sm90TmaWarpSpecializedAdapterINS1D_15DefaultEpilogueIaSJ_SJ_NS1C_6thread17LinearCombinationIaLi1EiiLNS1H_9ScaleType4KindE0ELNS_15FloatRoundStyleE2EaEENS1_15EpilogueDefaultEEEEEvvEEEEvNT_6ParamsE:
	.zero		1664


//--------------------- SYMBOLS --------------------------

	.type		.nv.reservedSmem.offset0,@object
	.size		.nv.reservedSmem.offset0,0x4
	.type		__assertfail,@function
